//
// Generated by NVIDIA NVVM Compiler
//
// Compiler Build ID: CL-36424714
// Cuda compilation tools, release 13.0, V13.0.88
// Based on NVVM 20.0.0
//

.version 9.0
.target sm_100
.address_size 64

	// .globl	_Z7interp3PdS_S_S_S_iii

.visible .entry _Z7interp3PdS_S_S_S_iii(
	.param .u64 .ptr .align 1 _Z7interp3PdS_S_S_S_iii_param_0,
	.param .u64 .ptr .align 1 _Z7interp3PdS_S_S_S_iii_param_1,
	.param .u64 .ptr .align 1 _Z7interp3PdS_S_S_S_iii_param_2,
	.param .u64 .ptr .align 1 _Z7interp3PdS_S_S_S_iii_param_3,
	.param .u64 .ptr .align 1 _Z7interp3PdS_S_S_S_iii_param_4,
	.param .u32 _Z7interp3PdS_S_S_S_iii_param_5,
	.param .u32 _Z7interp3PdS_S_S_S_iii_param_6,
	.param .u32 _Z7interp3PdS_S_S_S_iii_param_7
)
{
	.reg .pred 	%p<6>;
	.reg .b32 	%r<33>;
	.reg .b64 	%rd<26>;
	.reg .b64 	%fd<42>;

	ld.param.u64 	%rd4, [_Z7interp3PdS_S_S_S_iii_param_3];
	ld.param.u64 	%rd5, [_Z7interp3PdS_S_S_S_iii_param_4];
	ld.param.u32 	%r6, [_Z7interp3PdS_S_S_S_iii_param_5];
	ld.param.u32 	%r5, [_Z7interp3PdS_S_S_S_iii_param_6];
	ld.param.u32 	%r7, [_Z7interp3PdS_S_S_S_iii_param_7];
	mov.u32 	%r8, %ctaid.x;
	mov.u32 	%r9, %ntid.x;
	mov.u32 	%r10, %tid.x;
	mad.lo.s32 	%r1, %r8, %r9, %r10;
	mov.u32 	%r11, %ctaid.y;
	mov.u32 	%r12, %ntid.y;
	div.u32 	%r13, %r6, %r12;
	div.u32 	%r14, %r11, %r13;
	mul.lo.s32 	%r15, %r14, %r13;
	sub.s32 	%r16, %r11, %r15;
	mov.u32 	%r17, %tid.y;
	mad.lo.s32 	%r18, %r16, %r12, %r17;
	mov.u32 	%r19, %ntid.z;
	mov.u32 	%r20, %tid.z;
	mad.lo.s32 	%r3, %r14, %r19, %r20;
	setp.ge.s32 	%p1, %r1, %r5;
	setp.ge.s32 	%p2, %r18, %r6;
	or.pred  	%p3, %p1, %p2;
	setp.ge.s32 	%p4, %r3, %r7;
	or.pred  	%p5, %p3, %p4;
	@%p5 bra 	$L__BB0_2;
	ld.param.u64 	%rd25, [_Z7interp3PdS_S_S_S_iii_param_2];
	ld.param.u64 	%rd24, [_Z7interp3PdS_S_S_S_iii_param_1];
	ld.param.u64 	%rd23, [_Z7interp3PdS_S_S_S_iii_param_0];
	cvta.to.global.u64 	%rd6, %rd24;
	cvta.to.global.u64 	%rd7, %rd25;
	cvta.to.global.u64 	%rd8, %rd4;
	cvta.to.global.u64 	%rd9, %rd5;
	cvta.to.global.u64 	%rd10, %rd23;
	mad.lo.s32 	%r21, %r6, %r1, %r18;
	mul.lo.s32 	%r22, %r5, %r6;
	mad.lo.s32 	%r23, %r22, %r3, %r21;
	mul.wide.s32 	%rd11, %r23, 8;
	add.s64 	%rd12, %rd6, %rd11;
	ld.global.f64 	%fd1, [%rd12];
	add.f64 	%fd2, %fd1, 0dBFF0000000000000;
	add.s64 	%rd13, %rd7, %rd11;
	ld.global.f64 	%fd3, [%rd13];
	add.f64 	%fd4, %fd3, 0dBFF0000000000000;
	add.s64 	%rd14, %rd8, %rd11;
	ld.global.f64 	%fd5, [%rd14];
	add.f64 	%fd6, %fd5, 0dBFF0000000000000;
	cvt.rzi.s32.f64 	%r24, %fd4;
	cvt.rzi.s32.f64 	%r25, %fd6;
	add.f64 	%fd7, %fd2, 0d3FF0000000000000;
	cvt.rmi.f64.f64 	%fd8, %fd7;
	sub.f64 	%fd9, %fd8, %fd2;
	mov.f64 	%fd10, 0d3FF0000000000000;
	sub.f64 	%fd11, %fd10, %fd9;
	cvt.rzi.s32.f64 	%r26, %fd2;
	mad.lo.s32 	%r27, %r26, %r6, %r24;
	mul.lo.s32 	%r28, %r22, %r25;
	add.s32 	%r29, %r28, %r27;
	mul.wide.s32 	%rd15, %r29, 8;
	add.s64 	%rd16, %rd9, %rd15;
	ld.global.f64 	%fd12, [%rd16];
	cvt.rzi.s32.f64 	%r30, %fd7;
	mad.lo.s32 	%r31, %r30, %r6, %r24;
	add.s32 	%r32, %r28, %r31;
	mul.wide.s32 	%rd17, %r32, 8;
	add.s64 	%rd18, %rd9, %rd17;
	ld.global.f64 	%fd13, [%rd18];
	mul.f64 	%fd14, %fd13, %fd11;
	fma.rn.f64 	%fd15, %fd12, %fd9, %fd14;
	ld.global.f64 	%fd16, [%rd16+8];
	ld.global.f64 	%fd17, [%rd18+8];
	mul.f64 	%fd18, %fd11, %fd17;
	fma.rn.f64 	%fd19, %fd9, %fd16, %fd18;
	mul.wide.s32 	%rd19, %r22, 8;
	add.s64 	%rd20, %rd16, %rd19;
	ld.global.f64 	%fd20, [%rd20];
	add.s64 	%rd21, %rd18, %rd19;
	ld.global.f64 	%fd21, [%rd21];
	mul.f64 	%fd22, %fd11, %fd21;
	fma.rn.f64 	%fd23, %fd9, %fd20, %fd22;
	ld.global.f64 	%fd24, [%rd20+8];
	ld.global.f64 	%fd25, [%rd21+8];
	mul.f64 	%fd26, %fd11, %fd25;
	fma.rn.f64 	%fd27, %fd9, %fd24, %fd26;
	add.f64 	%fd28, %fd4, 0d3FF0000000000000;
	cvt.rmi.f64.f64 	%fd29, %fd28;
	sub.f64 	%fd30, %fd29, %fd4;
	sub.f64 	%fd31, %fd10, %fd30;
	mul.f64 	%fd32, %fd31, %fd19;
	fma.rn.f64 	%fd33, %fd30, %fd15, %fd32;
	mul.f64 	%fd34, %fd31, %fd27;
	fma.rn.f64 	%fd35, %fd30, %fd23, %fd34;
	add.f64 	%fd36, %fd6, 0d3FF0000000000000;
	cvt.rmi.f64.f64 	%fd37, %fd36;
	sub.f64 	%fd38, %fd37, %fd6;
	sub.f64 	%fd39, %fd10, %fd38;
	mul.f64 	%fd40, %fd39, %fd35;
	fma.rn.f64 	%fd41, %fd38, %fd33, %fd40;
	add.s64 	%rd22, %rd10, %rd11;
	st.global.f64 	[%rd22], %fd41;
$L__BB0_2:
	ret;

}
	// .globl	_Z4extfPdS_S_S_iii
.visible .entry _Z4extfPdS_S_S_iii(
	.param .u64 .ptr .align 1 _Z4extfPdS_S_S_iii_param_0,
	.param .u64 .ptr .align 1 _Z4extfPdS_S_S_iii_param_1,
	.param .u64 .ptr .align 1 _Z4extfPdS_S_S_iii_param_2,
	.param .u64 .ptr .align 1 _Z4extfPdS_S_S_iii_param_3,
	.param .u32 _Z4extfPdS_S_S_iii_param_4,
	.param .u32 _Z4extfPdS_S_S_iii_param_5,
	.param .u32 _Z4extfPdS_S_S_iii_param_6
)
{
	.reg .pred 	%p<6>;
	.reg .b32 	%r<23>;
	.reg .b64 	%rd<14>;
	.reg .b64 	%fd<6>;

	ld.param.u64 	%rd1, [_Z4extfPdS_S_S_iii_param_0];
	ld.param.u64 	%rd2, [_Z4extfPdS_S_S_iii_param_1];
	ld.param.u64 	%rd3, [_Z4extfPdS_S_S_iii_param_2];
	ld.param.u64 	%rd4, [_Z4extfPdS_S_S_iii_param_3];
	ld.param.u32 	%r6, [_Z4extfPdS_S_S_iii_param_4];
	ld.param.u32 	%r5, [_Z4extfPdS_S_S_iii_param_5];
	ld.param.u32 	%r7, [_Z4extfPdS_S_S_iii_param_6];
	mov.u32 	%r8, %ctaid.x;
	mov.u32 	%r9, %ntid.x;
	mov.u32 	%r10, %tid.x;
	mad.lo.s32 	%r1, %r8, %r9, %r10;
	mov.u32 	%r11, %ctaid.y;
	mov.u32 	%r12, %ntid.y;
	div.u32 	%r13, %r6, %r12;
	div.u32 	%r14, %r11, %r13;
	mul.lo.s32 	%r15, %r14, %r13;
	sub.s32 	%r16, %r11, %r15;
	mov.u32 	%r17, %tid.y;
	mad.lo.s32 	%r18, %r16, %r12, %r17;
	mov.u32 	%r19, %ntid.z;
	mov.u32 	%r20, %tid.z;
	mad.lo.s32 	%r3, %r14, %r19, %r20;
	setp.ge.s32 	%p1, %r1, %r5;
	setp.ge.s32 	%p2, %r18, %r6;
	or.pred  	%p3, %p1, %p2;
	setp.ge.s32 	%p4, %r3, %r7;
	or.pred  	%p5, %p3, %p4;
	@%p5 bra 	$L__BB1_2;
	cvta.to.global.u64 	%rd5, %rd2;
	cvta.to.global.u64 	%rd6, %rd3;
	cvta.to.global.u64 	%rd7, %rd4;
	cvta.to.global.u64 	%rd8, %rd1;
	mad.lo.s32 	%r21, %r3, %r5, %r1;
	mad.lo.s32 	%r22, %r21, %r6, %r18;
	mul.wide.s32 	%rd9, %r22, 8;
	add.s64 	%rd10, %rd5, %rd9;
	ld.global.f64 	%fd1, [%rd10];
	add.s64 	%rd11, %rd6, %rd9;
	ld.global.f64 	%fd2, [%rd11];
	sub.f64 	%fd3, %fd1, %fd2;
	add.s64 	%rd12, %rd7, %rd9;
	ld.global.f64 	%fd4, [%rd12];
	mul.f64 	%fd5, %fd3, %fd4;
	add.s64 	%rd13, %rd8, %rd9;
	st.global.f64 	[%rd13], %fd5;
$L__BB1_2:
	ret;

}
	// .globl	_Z21jacPartialsAndBarrierPdS_S_S_S_S_S_S_S_S_S_S_iiii
.visible .entry _Z21jacPartialsAndBarrierPdS_S_S_S_S_S_S_S_S_S_S_iiii(
	.param .u64 .ptr .align 1 _Z21jacPartialsAndBarrierPdS_S_S_S_S_S_S_S_S_S_S_iiii_param_0,
	.param .u64 .ptr .align 1 _Z21jacPartialsAndBarrierPdS_S_S_S_S_S_S_S_S_S_S_iiii_param_1,
	.param .u64 .ptr .align 1 _Z21jacPartialsAndBarrierPdS_S_S_S_S_S_S_S_S_S_S_iiii_param_2,
	.param .u64 .ptr .align 1 _Z21jacPartialsAndBarrierPdS_S_S_S_S_S_S_S_S_S_S_iiii_param_3,
	.param .u64 .ptr .align 1 _Z21jacPartialsAndBarrierPdS_S_S_S_S_S_S_S_S_S_S_iiii_param_4,
	.param .u64 .ptr .align 1 _Z21jacPartialsAndBarrierPdS_S_S_S_S_S_S_S_S_S_S_iiii_param_5,
	.param .u64 .ptr .align 1 _Z21jacPartialsAndBarrierPdS_S_S_S_S_S_S_S_S_S_S_iiii_param_6,
	.param .u64 .ptr .align 1 _Z21jacPartialsAndBarrierPdS_S_S_S_S_S_S_S_S_S_S_iiii_param_7,
	.param .u64 .ptr .align 1 _Z21jacPartialsAndBarrierPdS_S_S_S_S_S_S_S_S_S_S_iiii_param_8,
	.param .u64 .ptr .align 1 _Z21jacPartialsAndBarrierPdS_S_S_S_S_S_S_S_S_S_S_iiii_param_9,
	.param .u64 .ptr .align 1 _Z21jacPartialsAndBarrierPdS_S_S_S_S_S_S_S_S_S_S_iiii_param_10,
	.param .u64 .ptr .align 1 _Z21jacPartialsAndBarrierPdS_S_S_S_S_S_S_S_S_S_S_iiii_param_11,
	.param .u32 _Z21jacPartialsAndBarrierPdS_S_S_S_S_S_S_S_S_S_S_iiii_param_12,
	.param .u32 _Z21jacPartialsAndBarrierPdS_S_S_S_S_S_S_S_S_S_S_iiii_param_13,
	.param .u32 _Z21jacPartialsAndBarrierPdS_S_S_S_S_S_S_S_S_S_S_iiii_param_14,
	.param .u32 _Z21jacPartialsAndBarrierPdS_S_S_S_S_S_S_S_S_S_S_iiii_param_15
)
{
	.reg .pred 	%p<38>;
	.reg .b32 	%r<211>;
	.reg .b64 	%rd<97>;
	.reg .b64 	%fd<440>;

	ld.param.u64 	%rd13, [_Z21jacPartialsAndBarrierPdS_S_S_S_S_S_S_S_S_S_S_iiii_param_1];
	ld.param.u64 	%rd15, [_Z21jacPartialsAndBarrierPdS_S_S_S_S_S_S_S_S_S_S_iiii_param_3];
	ld.param.u64 	%rd16, [_Z21jacPartialsAndBarrierPdS_S_S_S_S_S_S_S_S_S_S_iiii_param_4];
	ld.param.u64 	%rd23, [_Z21jacPartialsAndBarrierPdS_S_S_S_S_S_S_S_S_S_S_iiii_param_7];
	ld.param.u64 	%rd19, [_Z21jacPartialsAndBarrierPdS_S_S_S_S_S_S_S_S_S_S_iiii_param_8];
	ld.param.u64 	%rd20, [_Z21jacPartialsAndBarrierPdS_S_S_S_S_S_S_S_S_S_S_iiii_param_9];
	ld.param.u64 	%rd21, [_Z21jacPartialsAndBarrierPdS_S_S_S_S_S_S_S_S_S_S_iiii_param_10];
	ld.param.u64 	%rd22, [_Z21jacPartialsAndBarrierPdS_S_S_S_S_S_S_S_S_S_S_iiii_param_11];
	ld.param.u32 	%r74, [_Z21jacPartialsAndBarrierPdS_S_S_S_S_S_S_S_S_S_S_iiii_param_12];
	ld.param.u32 	%r71, [_Z21jacPartialsAndBarrierPdS_S_S_S_S_S_S_S_S_S_S_iiii_param_13];
	ld.param.u32 	%r72, [_Z21jacPartialsAndBarrierPdS_S_S_S_S_S_S_S_S_S_S_iiii_param_14];
	ld.param.u32 	%r73, [_Z21jacPartialsAndBarrierPdS_S_S_S_S_S_S_S_S_S_S_iiii_param_15];
	cvta.to.global.u64 	%rd1, %rd23;
	mov.u32 	%r75, %ctaid.x;
	mov.u32 	%r76, %ntid.x;
	mov.u32 	%r77, %tid.x;
	mad.lo.s32 	%r1, %r75, %r76, %r77;
	mov.u32 	%r78, %ctaid.y;
	mov.u32 	%r79, %ntid.y;
	div.u32 	%r80, %r74, %r79;
	div.u32 	%r81, %r78, %r80;
	mul.lo.s32 	%r82, %r81, %r80;
	sub.s32 	%r83, %r78, %r82;
	mov.u32 	%r84, %tid.y;
	mad.lo.s32 	%r85, %r83, %r79, %r84;
	mov.u32 	%r86, %ntid.z;
	mov.u32 	%r87, %tid.z;
	mad.lo.s32 	%r3, %r81, %r86, %r87;
	add.s32 	%r88, %r71, -1;
	setp.ge.s32 	%p4, %r1, %r88;
	add.s32 	%r89, %r74, -1;
	setp.ge.s32 	%p5, %r85, %r89;
	or.pred  	%p6, %p4, %p5;
	mov.pred 	%p37, -1;
	@%p6 bra 	$L__BB2_2;
	add.s32 	%r90, %r72, -1;
	setp.ge.s32 	%p37, %r3, %r90;
$L__BB2_2:
	setp.lt.s32 	%p7, %r1, 1;
	or.pred  	%p8, %p7, %p37;
	setp.eq.s32 	%p9, %r85, 0;
	or.pred  	%p10, %p8, %p9;
	setp.eq.s32 	%p11, %r3, 0;
	or.pred  	%p12, %p10, %p11;
	@%p12 bra 	$L__BB2_46;
	ld.param.u64 	%rd95, [_Z21jacPartialsAndBarrierPdS_S_S_S_S_S_S_S_S_S_S_iiii_param_5];
	ld.param.u64 	%rd94, [_Z21jacPartialsAndBarrierPdS_S_S_S_S_S_S_S_S_S_S_iiii_param_2];
	ld.param.u64 	%rd93, [_Z21jacPartialsAndBarrierPdS_S_S_S_S_S_S_S_S_S_S_iiii_param_0];
	cvta.to.global.u64 	%rd24, %rd20;
	cvta.to.global.u64 	%rd25, %rd19;
	cvt.rn.f64.s32 	%fd66, %r73;
	mul.f64 	%fd67, %fd66, 0d3FC0000000000000;
	add.s32 	%r92, %r1, -1;
	mul.lo.s32 	%r93, %r74, %r92;
	mul.lo.s32 	%r4, %r71, %r74;
	mul.lo.s32 	%r94, %r4, %r3;
	cvt.s64.s32 	%rd26, %r94;
	cvt.s64.s32 	%rd27, %r93;
	cvt.u64.u32 	%rd28, %r85;
	add.s64 	%rd29, %rd28, %rd27;
	add.s64 	%rd30, %rd29, %rd26;
	shl.b64 	%rd31, %rd30, 3;
	add.s64 	%rd32, %rd25, %rd31;
	ld.global.f64 	%fd68, [%rd32+8];
	ld.global.f64 	%fd69, [%rd32+-8];
	sub.f64 	%fd70, %fd68, %fd69;
	add.s32 	%r95, %r85, %r93;
	add.s32 	%r96, %r94, %r4;
	add.s32 	%r97, %r96, %r95;
	mul.wide.s32 	%rd33, %r97, 8;
	add.s64 	%rd34, %rd24, %rd33;
	ld.global.f64 	%fd71, [%rd34];
	shl.b32 	%r98, %r4, 1;
	sub.s32 	%r99, %r96, %r98;
	add.s32 	%r5, %r99, %r95;
	mul.wide.s32 	%rd35, %r5, 8;
	add.s64 	%rd36, %rd24, %rd35;
	ld.global.f64 	%fd72, [%rd36];
	sub.f64 	%fd73, %fd71, %fd72;
	mul.f64 	%fd74, %fd70, %fd73;
	add.s64 	%rd37, %rd25, %rd33;
	ld.global.f64 	%fd75, [%rd37];
	add.s64 	%rd38, %rd25, %rd35;
	ld.global.f64 	%fd76, [%rd38];
	sub.f64 	%fd77, %fd75, %fd76;
	add.s64 	%rd39, %rd24, %rd31;
	ld.global.f64 	%fd78, [%rd39+8];
	ld.global.f64 	%fd79, [%rd39+-8];
	sub.f64 	%fd80, %fd78, %fd79;
	mul.f64 	%fd81, %fd77, %fd80;
	sub.f64 	%fd82, %fd74, %fd81;
	mul.f64 	%fd83, %fd67, %fd82;
	add.s32 	%r100, %r95, %r74;
	add.s32 	%r6, %r94, %r100;
	cvta.to.global.u64 	%rd40, %rd93;
	mul.wide.s32 	%rd41, %r6, 8;
	add.s64 	%rd2, %rd40, %rd41;
	st.global.f64 	[%rd2], %fd83;
	add.s32 	%r101, %r100, %r74;
	add.s32 	%r102, %r96, %r101;
	mul.wide.s32 	%rd42, %r102, 8;
	add.s64 	%rd43, %rd25, %rd42;
	ld.global.f64 	%fd84, [%rd43];
	add.s32 	%r103, %r99, %r101;
	mul.wide.s32 	%rd44, %r103, 8;
	add.s64 	%rd45, %rd25, %rd44;
	ld.global.f64 	%fd85, [%rd45];
	sub.f64 	%fd86, %fd84, %fd85;
	cvt.s64.s32 	%rd46, %r101;
	add.s64 	%rd47, %rd46, %rd26;
	shl.b64 	%rd48, %rd47, 3;
	add.s64 	%rd49, %rd24, %rd48;
	ld.global.f64 	%fd87, [%rd49+8];
	ld.global.f64 	%fd88, [%rd49+-8];
	sub.f64 	%fd89, %fd87, %fd88;
	mul.f64 	%fd90, %fd86, %fd89;
	add.s64 	%rd50, %rd25, %rd48;
	ld.global.f64 	%fd91, [%rd50+8];
	ld.global.f64 	%fd92, [%rd50+-8];
	sub.f64 	%fd93, %fd91, %fd92;
	add.s64 	%rd51, %rd24, %rd42;
	ld.global.f64 	%fd94, [%rd51];
	add.s64 	%rd52, %rd24, %rd44;
	ld.global.f64 	%fd95, [%rd52];
	sub.f64 	%fd96, %fd94, %fd95;
	mul.f64 	%fd97, %fd93, %fd96;
	sub.f64 	%fd98, %fd90, %fd97;
	mul.f64 	%fd99, %fd67, %fd98;
	cvta.to.global.u64 	%rd53, %rd13;
	add.s64 	%rd3, %rd53, %rd41;
	st.global.f64 	[%rd3], %fd99;
	cvt.s64.s32 	%rd54, %r96;
	cvt.s64.s32 	%rd55, %r100;
	add.s64 	%rd56, %rd54, %rd55;
	shl.b64 	%rd57, %rd56, 3;
	add.s64 	%rd58, %rd25, %rd57;
	ld.global.f64 	%fd100, [%rd58+-8];
	cvt.s64.s32 	%rd59, %r99;
	add.s64 	%rd60, %rd59, %rd55;
	shl.b64 	%rd61, %rd60, 3;
	add.s64 	%rd62, %rd25, %rd61;
	ld.global.f64 	%fd101, [%rd62+-8];
	sub.f64 	%fd102, %fd100, %fd101;
	ld.global.f64 	%fd103, [%rd49+-8];
	ld.global.f64 	%fd104, [%rd39+-8];
	sub.f64 	%fd105, %fd103, %fd104;
	mul.f64 	%fd106, %fd102, %fd105;
	ld.global.f64 	%fd107, [%rd50+-8];
	ld.global.f64 	%fd108, [%rd32+-8];
	sub.f64 	%fd109, %fd107, %fd108;
	add.s64 	%rd63, %rd24, %rd57;
	ld.global.f64 	%fd110, [%rd63+-8];
	add.s64 	%rd64, %rd24, %rd61;
	ld.global.f64 	%fd111, [%rd64+-8];
	sub.f64 	%fd112, %fd110, %fd111;
	mul.f64 	%fd113, %fd109, %fd112;
	sub.f64 	%fd114, %fd106, %fd113;
	mul.f64 	%fd115, %fd67, %fd114;
	cvta.to.global.u64 	%rd65, %rd94;
	add.s64 	%rd4, %rd65, %rd41;
	st.global.f64 	[%rd4], %fd115;
	ld.global.f64 	%fd116, [%rd50+8];
	ld.global.f64 	%fd117, [%rd32+8];
	sub.f64 	%fd118, %fd116, %fd117;
	ld.global.f64 	%fd119, [%rd63+8];
	ld.global.f64 	%fd120, [%rd64+8];
	sub.f64 	%fd121, %fd119, %fd120;
	mul.f64 	%fd122, %fd118, %fd121;
	ld.global.f64 	%fd123, [%rd58+8];
	ld.global.f64 	%fd124, [%rd62+8];
	sub.f64 	%fd125, %fd123, %fd124;
	ld.global.f64 	%fd126, [%rd49+8];
	ld.global.f64 	%fd127, [%rd39+8];
	sub.f64 	%fd128, %fd126, %fd127;
	mul.f64 	%fd129, %fd125, %fd128;
	sub.f64 	%fd130, %fd122, %fd129;
	mul.f64 	%fd131, %fd67, %fd130;
	cvta.to.global.u64 	%rd66, %rd15;
	add.s64 	%rd5, %rd66, %rd41;
	st.global.f64 	[%rd5], %fd131;
	ld.global.f64 	%fd132, [%rd45];
	ld.global.f64 	%fd133, [%rd38];
	sub.f64 	%fd134, %fd132, %fd133;
	ld.global.f64 	%fd135, [%rd64+8];
	ld.global.f64 	%fd136, [%rd64+-8];
	sub.f64 	%fd137, %fd135, %fd136;
	mul.f64 	%fd138, %fd134, %fd137;
	ld.global.f64 	%fd139, [%rd62+8];
	ld.global.f64 	%fd140, [%rd62+-8];
	sub.f64 	%fd141, %fd139, %fd140;
	ld.global.f64 	%fd142, [%rd52];
	ld.global.f64 	%fd143, [%rd36];
	sub.f64 	%fd144, %fd142, %fd143;
	mul.f64 	%fd145, %fd141, %fd144;
	sub.f64 	%fd146, %fd138, %fd145;
	mul.f64 	%fd147, %fd67, %fd146;
	cvta.to.global.u64 	%rd67, %rd16;
	add.s64 	%rd6, %rd67, %rd41;
	st.global.f64 	[%rd6], %fd147;
	ld.global.f64 	%fd148, [%rd58+8];
	ld.global.f64 	%fd149, [%rd62+-8];
	sub.f64 	%fd150, %fd148, %fd149;
	ld.global.f64 	%fd151, [%rd51];
	ld.global.f64 	%fd152, [%rd34];
	sub.f64 	%fd153, %fd151, %fd152;
	mul.f64 	%fd154, %fd150, %fd153;
	ld.global.f64 	%fd155, [%rd43];
	ld.global.f64 	%fd156, [%rd37];
	sub.f64 	%fd157, %fd155, %fd156;
	ld.global.f64 	%fd158, [%rd63+8];
	ld.global.f64 	%fd159, [%rd63+-8];
	sub.f64 	%fd160, %fd158, %fd159;
	mul.f64 	%fd161, %fd157, %fd160;
	sub.f64 	%fd162, %fd154, %fd161;
	mul.f64 	%fd1, %fd67, %fd162;
	cvta.to.global.u64 	%rd68, %rd95;
	add.s64 	%rd7, %rd68, %rd41;
	st.global.f64 	[%rd7], %fd1;
	ld.global.f64 	%fd2, [%rd2];
	add.s32 	%r7, %r5, %r4;
	mul.wide.s32 	%rd69, %r7, 8;
	add.s64 	%rd8, %rd1, %rd69;
	ld.global.f64 	%fd3, [%rd8];
	{
	.reg .b32 %temp; 
	mov.b64 	{%temp, %r187}, %fd3;
	}
	{
	.reg .b32 %temp; 
	mov.b64 	{%r188, %temp}, %fd3;
	}
	setp.gt.s32 	%p13, %r187, 1048575;
	mov.b32 	%r189, -1023;
	mov.f64 	%fd422, %fd3;
	@%p13 bra 	$L__BB2_5;
	mul.f64 	%fd422, %fd3, 0d4350000000000000;
	{
	.reg .b32 %temp; 
	mov.b64 	{%temp, %r187}, %fd422;
	}
	{
	.reg .b32 %temp; 
	mov.b64 	{%r188, %temp}, %fd422;
	}
	mov.b32 	%r189, -1077;
$L__BB2_5:
	add.s32 	%r105, %r187, -1;
	setp.gt.u32 	%p14, %r105, 2146435070;
	@%p14 bra 	$L__BB2_9;
	shr.u32 	%r108, %r187, 20;
	add.s32 	%r190, %r189, %r108;
	and.b32  	%r109, %r187, 1048575;
	or.b32  	%r110, %r109, 1072693248;
	mov.b64 	%fd423, {%r188, %r110};
	setp.lt.u32 	%p16, %r110, 1073127583;
	@%p16 bra 	$L__BB2_8;
	{
	.reg .b32 %temp; 
	mov.b64 	{%r111, %temp}, %fd423;
	}
	{
	.reg .b32 %temp; 
	mov.b64 	{%temp, %r112}, %fd423;
	}
	add.s32 	%r113, %r112, -1048576;
	mov.b64 	%fd423, {%r111, %r113};
	add.s32 	%r190, %r190, 1;
$L__BB2_8:
	add.f64 	%fd164, %fd423, 0dBFF0000000000000;
	add.f64 	%fd165, %fd423, 0d3FF0000000000000;
	rcp.approx.ftz.f64 	%fd166, %fd165;
	neg.f64 	%fd167, %fd165;
	fma.rn.f64 	%fd168, %fd167, %fd166, 0d3FF0000000000000;
	fma.rn.f64 	%fd169, %fd168, %fd168, %fd168;
	fma.rn.f64 	%fd170, %fd169, %fd166, %fd166;
	mul.f64 	%fd171, %fd164, %fd170;
	fma.rn.f64 	%fd172, %fd164, %fd170, %fd171;
	mul.f64 	%fd173, %fd172, %fd172;
	fma.rn.f64 	%fd174, %fd173, 0d3EB1380B3AE80F1E, 0d3ED0EE258B7A8B04;
	fma.rn.f64 	%fd175, %fd174, %fd173, 0d3EF3B2669F02676F;
	fma.rn.f64 	%fd176, %fd175, %fd173, 0d3F1745CBA9AB0956;
	fma.rn.f64 	%fd177, %fd176, %fd173, 0d3F3C71C72D1B5154;
	fma.rn.f64 	%fd178, %fd177, %fd173, 0d3F624924923BE72D;
	fma.rn.f64 	%fd179, %fd178, %fd173, 0d3F8999999999A3C4;
	fma.rn.f64 	%fd180, %fd179, %fd173, 0d3FB5555555555554;
	sub.f64 	%fd181, %fd164, %fd172;
	add.f64 	%fd182, %fd181, %fd181;
	neg.f64 	%fd183, %fd172;
	fma.rn.f64 	%fd184, %fd183, %fd164, %fd182;
	mul.f64 	%fd185, %fd170, %fd184;
	mul.f64 	%fd186, %fd173, %fd180;
	fma.rn.f64 	%fd187, %fd186, %fd172, %fd185;
	xor.b32  	%r114, %r190, -2147483648;
	mov.b32 	%r115, 1127219200;
	mov.b64 	%fd188, {%r114, %r115};
	mov.b32 	%r116, -2147483648;
	mov.b64 	%fd189, {%r116, %r115};
	sub.f64 	%fd190, %fd188, %fd189;
	fma.rn.f64 	%fd191, %fd190, 0d3FE62E42FEFA39EF, %fd172;
	fma.rn.f64 	%fd192, %fd190, 0dBFE62E42FEFA39EF, %fd191;
	sub.f64 	%fd193, %fd192, %fd172;
	sub.f64 	%fd194, %fd187, %fd193;
	fma.rn.f64 	%fd195, %fd190, 0d3C7ABC9E3B39803F, %fd194;
	add.f64 	%fd424, %fd191, %fd195;
	bra.uni 	$L__BB2_10;
$L__BB2_9:
	fma.rn.f64 	%fd163, %fd422, 0d7FF0000000000000, 0d7FF0000000000000;
	{
	.reg .b32 %temp; 
	mov.b64 	{%temp, %r106}, %fd422;
	}
	and.b32  	%r107, %r106, 2147483647;
	setp.eq.s32 	%p15, %r107, 0;
	selp.f64 	%fd424, 0dFFF0000000000000, %fd163, %p15;
$L__BB2_10:
	add.f64 	%fd196, %fd424, 0dBFF0000000000000;
	mul.f64 	%fd197, %fd2, %fd196;
	mul.f64 	%fd198, %fd3, %fd3;
	div.rn.f64 	%fd12, %fd197, %fd198;
	ld.global.f64 	%fd13, [%rd3];
	add.s32 	%r18, %r6, %r74;
	mul.wide.s32 	%rd70, %r18, 8;
	add.s64 	%rd71, %rd1, %rd70;
	ld.global.f64 	%fd14, [%rd71];
	{
	.reg .b32 %temp; 
	mov.b64 	{%temp, %r191}, %fd14;
	}
	{
	.reg .b32 %temp; 
	mov.b64 	{%r192, %temp}, %fd14;
	}
	setp.gt.s32 	%p17, %r191, 1048575;
	mov.b32 	%r193, -1023;
	mov.f64 	%fd425, %fd14;
	@%p17 bra 	$L__BB2_12;
	mul.f64 	%fd425, %fd14, 0d4350000000000000;
	{
	.reg .b32 %temp; 
	mov.b64 	{%temp, %r191}, %fd425;
	}
	{
	.reg .b32 %temp; 
	mov.b64 	{%r192, %temp}, %fd425;
	}
	mov.b32 	%r193, -1077;
$L__BB2_12:
	add.s32 	%r119, %r191, -1;
	setp.gt.u32 	%p18, %r119, 2146435070;
	@%p18 bra 	$L__BB2_16;
	shr.u32 	%r122, %r191, 20;
	add.s32 	%r194, %r193, %r122;
	and.b32  	%r123, %r191, 1048575;
	or.b32  	%r124, %r123, 1072693248;
	mov.b64 	%fd426, {%r192, %r124};
	setp.lt.u32 	%p20, %r124, 1073127583;
	@%p20 bra 	$L__BB2_15;
	{
	.reg .b32 %temp; 
	mov.b64 	{%r125, %temp}, %fd426;
	}
	{
	.reg .b32 %temp; 
	mov.b64 	{%temp, %r126}, %fd426;
	}
	add.s32 	%r127, %r126, -1048576;
	mov.b64 	%fd426, {%r125, %r127};
	add.s32 	%r194, %r194, 1;
$L__BB2_15:
	add.f64 	%fd200, %fd426, 0dBFF0000000000000;
	add.f64 	%fd201, %fd426, 0d3FF0000000000000;
	rcp.approx.ftz.f64 	%fd202, %fd201;
	neg.f64 	%fd203, %fd201;
	fma.rn.f64 	%fd204, %fd203, %fd202, 0d3FF0000000000000;
	fma.rn.f64 	%fd205, %fd204, %fd204, %fd204;
	fma.rn.f64 	%fd206, %fd205, %fd202, %fd202;
	mul.f64 	%fd207, %fd200, %fd206;
	fma.rn.f64 	%fd208, %fd200, %fd206, %fd207;
	mul.f64 	%fd209, %fd208, %fd208;
	fma.rn.f64 	%fd210, %fd209, 0d3EB1380B3AE80F1E, 0d3ED0EE258B7A8B04;
	fma.rn.f64 	%fd211, %fd210, %fd209, 0d3EF3B2669F02676F;
	fma.rn.f64 	%fd212, %fd211, %fd209, 0d3F1745CBA9AB0956;
	fma.rn.f64 	%fd213, %fd212, %fd209, 0d3F3C71C72D1B5154;
	fma.rn.f64 	%fd214, %fd213, %fd209, 0d3F624924923BE72D;
	fma.rn.f64 	%fd215, %fd214, %fd209, 0d3F8999999999A3C4;
	fma.rn.f64 	%fd216, %fd215, %fd209, 0d3FB5555555555554;
	sub.f64 	%fd217, %fd200, %fd208;
	add.f64 	%fd218, %fd217, %fd217;
	neg.f64 	%fd219, %fd208;
	fma.rn.f64 	%fd220, %fd219, %fd200, %fd218;
	mul.f64 	%fd221, %fd206, %fd220;
	mul.f64 	%fd222, %fd209, %fd216;
	fma.rn.f64 	%fd223, %fd222, %fd208, %fd221;
	xor.b32  	%r128, %r194, -2147483648;
	mov.b32 	%r129, 1127219200;
	mov.b64 	%fd224, {%r128, %r129};
	mov.b32 	%r130, -2147483648;
	mov.b64 	%fd225, {%r130, %r129};
	sub.f64 	%fd226, %fd224, %fd225;
	fma.rn.f64 	%fd227, %fd226, 0d3FE62E42FEFA39EF, %fd208;
	fma.rn.f64 	%fd228, %fd226, 0dBFE62E42FEFA39EF, %fd227;
	sub.f64 	%fd229, %fd228, %fd208;
	sub.f64 	%fd230, %fd223, %fd229;
	fma.rn.f64 	%fd231, %fd226, 0d3C7ABC9E3B39803F, %fd230;
	add.f64 	%fd427, %fd227, %fd231;
	bra.uni 	$L__BB2_17;
$L__BB2_16:
	fma.rn.f64 	%fd199, %fd425, 0d7FF0000000000000, 0d7FF0000000000000;
	{
	.reg .b32 %temp; 
	mov.b64 	{%temp, %r120}, %fd425;
	}
	and.b32  	%r121, %r120, 2147483647;
	setp.eq.s32 	%p19, %r121, 0;
	selp.f64 	%fd427, 0dFFF0000000000000, %fd199, %p19;
$L__BB2_17:
	add.f64 	%fd232, %fd427, 0dBFF0000000000000;
	mul.f64 	%fd233, %fd13, %fd232;
	mul.f64 	%fd234, %fd14, %fd14;
	div.rn.f64 	%fd235, %fd233, %fd234;
	add.f64 	%fd23, %fd12, %fd235;
	ld.global.f64 	%fd24, [%rd4];
	mul.wide.s32 	%rd9, %r74, 8;
	add.s64 	%rd10, %rd8, %rd9;
	ld.global.f64 	%fd25, [%rd10+-8];
	{
	.reg .b32 %temp; 
	mov.b64 	{%temp, %r195}, %fd25;
	}
	{
	.reg .b32 %temp; 
	mov.b64 	{%r196, %temp}, %fd25;
	}
	setp.gt.s32 	%p21, %r195, 1048575;
	mov.b32 	%r197, -1023;
	mov.f64 	%fd428, %fd25;
	@%p21 bra 	$L__BB2_19;
	mul.f64 	%fd428, %fd25, 0d4350000000000000;
	{
	.reg .b32 %temp; 
	mov.b64 	{%temp, %r195}, %fd428;
	}
	{
	.reg .b32 %temp; 
	mov.b64 	{%r196, %temp}, %fd428;
	}
	mov.b32 	%r197, -1077;
$L__BB2_19:
	add.s32 	%r133, %r195, -1;
	setp.gt.u32 	%p22, %r133, 2146435070;
	@%p22 bra 	$L__BB2_23;
	shr.u32 	%r136, %r195, 20;
	add.s32 	%r198, %r197, %r136;
	and.b32  	%r137, %r195, 1048575;
	or.b32  	%r138, %r137, 1072693248;
	mov.b64 	%fd429, {%r196, %r138};
	setp.lt.u32 	%p24, %r138, 1073127583;
	@%p24 bra 	$L__BB2_22;
	{
	.reg .b32 %temp; 
	mov.b64 	{%r139, %temp}, %fd429;
	}
	{
	.reg .b32 %temp; 
	mov.b64 	{%temp, %r140}, %fd429;
	}
	add.s32 	%r141, %r140, -1048576;
	mov.b64 	%fd429, {%r139, %r141};
	add.s32 	%r198, %r198, 1;
$L__BB2_22:
	add.f64 	%fd237, %fd429, 0dBFF0000000000000;
	add.f64 	%fd238, %fd429, 0d3FF0000000000000;
	rcp.approx.ftz.f64 	%fd239, %fd238;
	neg.f64 	%fd240, %fd238;
	fma.rn.f64 	%fd241, %fd240, %fd239, 0d3FF0000000000000;
	fma.rn.f64 	%fd242, %fd241, %fd241, %fd241;
	fma.rn.f64 	%fd243, %fd242, %fd239, %fd239;
	mul.f64 	%fd244, %fd237, %fd243;
	fma.rn.f64 	%fd245, %fd237, %fd243, %fd244;
	mul.f64 	%fd246, %fd245, %fd245;
	fma.rn.f64 	%fd247, %fd246, 0d3EB1380B3AE80F1E, 0d3ED0EE258B7A8B04;
	fma.rn.f64 	%fd248, %fd247, %fd246, 0d3EF3B2669F02676F;
	fma.rn.f64 	%fd249, %fd248, %fd246, 0d3F1745CBA9AB0956;
	fma.rn.f64 	%fd250, %fd249, %fd246, 0d3F3C71C72D1B5154;
	fma.rn.f64 	%fd251, %fd250, %fd246, 0d3F624924923BE72D;
	fma.rn.f64 	%fd252, %fd251, %fd246, 0d3F8999999999A3C4;
	fma.rn.f64 	%fd253, %fd252, %fd246, 0d3FB5555555555554;
	sub.f64 	%fd254, %fd237, %fd245;
	add.f64 	%fd255, %fd254, %fd254;
	neg.f64 	%fd256, %fd245;
	fma.rn.f64 	%fd257, %fd256, %fd237, %fd255;
	mul.f64 	%fd258, %fd243, %fd257;
	mul.f64 	%fd259, %fd246, %fd253;
	fma.rn.f64 	%fd260, %fd259, %fd245, %fd258;
	xor.b32  	%r142, %r198, -2147483648;
	mov.b32 	%r143, 1127219200;
	mov.b64 	%fd261, {%r142, %r143};
	mov.b32 	%r144, -2147483648;
	mov.b64 	%fd262, {%r144, %r143};
	sub.f64 	%fd263, %fd261, %fd262;
	fma.rn.f64 	%fd264, %fd263, 0d3FE62E42FEFA39EF, %fd245;
	fma.rn.f64 	%fd265, %fd263, 0dBFE62E42FEFA39EF, %fd264;
	sub.f64 	%fd266, %fd265, %fd245;
	sub.f64 	%fd267, %fd260, %fd266;
	fma.rn.f64 	%fd268, %fd263, 0d3C7ABC9E3B39803F, %fd267;
	add.f64 	%fd430, %fd264, %fd268;
	bra.uni 	$L__BB2_24;
$L__BB2_23:
	fma.rn.f64 	%fd236, %fd428, 0d7FF0000000000000, 0d7FF0000000000000;
	{
	.reg .b32 %temp; 
	mov.b64 	{%temp, %r134}, %fd428;
	}
	and.b32  	%r135, %r134, 2147483647;
	setp.eq.s32 	%p23, %r135, 0;
	selp.f64 	%fd430, 0dFFF0000000000000, %fd236, %p23;
$L__BB2_24:
	add.f64 	%fd269, %fd430, 0dBFF0000000000000;
	mul.f64 	%fd270, %fd24, %fd269;
	mul.f64 	%fd271, %fd25, %fd25;
	div.rn.f64 	%fd272, %fd270, %fd271;
	add.f64 	%fd34, %fd23, %fd272;
	ld.global.f64 	%fd35, [%rd5];
	ld.global.f64 	%fd36, [%rd10+8];
	{
	.reg .b32 %temp; 
	mov.b64 	{%temp, %r199}, %fd36;
	}
	{
	.reg .b32 %temp; 
	mov.b64 	{%r200, %temp}, %fd36;
	}
	setp.gt.s32 	%p25, %r199, 1048575;
	mov.b32 	%r201, -1023;
	mov.f64 	%fd431, %fd36;
	@%p25 bra 	$L__BB2_26;
	mul.f64 	%fd431, %fd36, 0d4350000000000000;
	{
	.reg .b32 %temp; 
	mov.b64 	{%temp, %r199}, %fd431;
	}
	{
	.reg .b32 %temp; 
	mov.b64 	{%r200, %temp}, %fd431;
	}
	mov.b32 	%r201, -1077;
$L__BB2_26:
	add.s32 	%r147, %r199, -1;
	setp.gt.u32 	%p26, %r147, 2146435070;
	@%p26 bra 	$L__BB2_30;
	shr.u32 	%r150, %r199, 20;
	add.s32 	%r202, %r201, %r150;
	and.b32  	%r151, %r199, 1048575;
	or.b32  	%r152, %r151, 1072693248;
	mov.b64 	%fd432, {%r200, %r152};
	setp.lt.u32 	%p28, %r152, 1073127583;
	@%p28 bra 	$L__BB2_29;
	{
	.reg .b32 %temp; 
	mov.b64 	{%r153, %temp}, %fd432;
	}
	{
	.reg .b32 %temp; 
	mov.b64 	{%temp, %r154}, %fd432;
	}
	add.s32 	%r155, %r154, -1048576;
	mov.b64 	%fd432, {%r153, %r155};
	add.s32 	%r202, %r202, 1;
$L__BB2_29:
	add.f64 	%fd274, %fd432, 0dBFF0000000000000;
	add.f64 	%fd275, %fd432, 0d3FF0000000000000;
	rcp.approx.ftz.f64 	%fd276, %fd275;
	neg.f64 	%fd277, %fd275;
	fma.rn.f64 	%fd278, %fd277, %fd276, 0d3FF0000000000000;
	fma.rn.f64 	%fd279, %fd278, %fd278, %fd278;
	fma.rn.f64 	%fd280, %fd279, %fd276, %fd276;
	mul.f64 	%fd281, %fd274, %fd280;
	fma.rn.f64 	%fd282, %fd274, %fd280, %fd281;
	mul.f64 	%fd283, %fd282, %fd282;
	fma.rn.f64 	%fd284, %fd283, 0d3EB1380B3AE80F1E, 0d3ED0EE258B7A8B04;
	fma.rn.f64 	%fd285, %fd284, %fd283, 0d3EF3B2669F02676F;
	fma.rn.f64 	%fd286, %fd285, %fd283, 0d3F1745CBA9AB0956;
	fma.rn.f64 	%fd287, %fd286, %fd283, 0d3F3C71C72D1B5154;
	fma.rn.f64 	%fd288, %fd287, %fd283, 0d3F624924923BE72D;
	fma.rn.f64 	%fd289, %fd288, %fd283, 0d3F8999999999A3C4;
	fma.rn.f64 	%fd290, %fd289, %fd283, 0d3FB5555555555554;
	sub.f64 	%fd291, %fd274, %fd282;
	add.f64 	%fd292, %fd291, %fd291;
	neg.f64 	%fd293, %fd282;
	fma.rn.f64 	%fd294, %fd293, %fd274, %fd292;
	mul.f64 	%fd295, %fd280, %fd294;
	mul.f64 	%fd296, %fd283, %fd290;
	fma.rn.f64 	%fd297, %fd296, %fd282, %fd295;
	xor.b32  	%r156, %r202, -2147483648;
	mov.b32 	%r157, 1127219200;
	mov.b64 	%fd298, {%r156, %r157};
	mov.b32 	%r158, -2147483648;
	mov.b64 	%fd299, {%r158, %r157};
	sub.f64 	%fd300, %fd298, %fd299;
	fma.rn.f64 	%fd301, %fd300, 0d3FE62E42FEFA39EF, %fd282;
	fma.rn.f64 	%fd302, %fd300, 0dBFE62E42FEFA39EF, %fd301;
	sub.f64 	%fd303, %fd302, %fd282;
	sub.f64 	%fd304, %fd297, %fd303;
	fma.rn.f64 	%fd305, %fd300, 0d3C7ABC9E3B39803F, %fd304;
	add.f64 	%fd433, %fd301, %fd305;
	bra.uni 	$L__BB2_31;
$L__BB2_30:
	fma.rn.f64 	%fd273, %fd431, 0d7FF0000000000000, 0d7FF0000000000000;
	{
	.reg .b32 %temp; 
	mov.b64 	{%temp, %r148}, %fd431;
	}
	and.b32  	%r149, %r148, 2147483647;
	setp.eq.s32 	%p27, %r149, 0;
	selp.f64 	%fd433, 0dFFF0000000000000, %fd273, %p27;
$L__BB2_31:
	add.f64 	%fd306, %fd433, 0dBFF0000000000000;
	mul.f64 	%fd307, %fd35, %fd306;
	mul.f64 	%fd308, %fd36, %fd36;
	div.rn.f64 	%fd309, %fd307, %fd308;
	add.f64 	%fd45, %fd34, %fd309;
	ld.global.f64 	%fd46, [%rd6];
	add.s32 	%r49, %r5, %r74;
	mul.wide.s32 	%rd72, %r49, 8;
	add.s64 	%rd73, %rd1, %rd72;
	ld.global.f64 	%fd47, [%rd73];
	{
	.reg .b32 %temp; 
	mov.b64 	{%temp, %r203}, %fd47;
	}
	{
	.reg .b32 %temp; 
	mov.b64 	{%r204, %temp}, %fd47;
	}
	setp.gt.s32 	%p29, %r203, 1048575;
	mov.b32 	%r205, -1023;
	mov.f64 	%fd434, %fd47;
	@%p29 bra 	$L__BB2_33;
	mul.f64 	%fd434, %fd47, 0d4350000000000000;
	{
	.reg .b32 %temp; 
	mov.b64 	{%temp, %r203}, %fd434;
	}
	{
	.reg .b32 %temp; 
	mov.b64 	{%r204, %temp}, %fd434;
	}
	mov.b32 	%r205, -1077;
$L__BB2_33:
	add.s32 	%r161, %r203, -1;
	setp.gt.u32 	%p30, %r161, 2146435070;
	@%p30 bra 	$L__BB2_37;
	shr.u32 	%r164, %r203, 20;
	add.s32 	%r206, %r205, %r164;
	and.b32  	%r165, %r203, 1048575;
	or.b32  	%r166, %r165, 1072693248;
	mov.b64 	%fd435, {%r204, %r166};
	setp.lt.u32 	%p32, %r166, 1073127583;
	@%p32 bra 	$L__BB2_36;
	{
	.reg .b32 %temp; 
	mov.b64 	{%r167, %temp}, %fd435;
	}
	{
	.reg .b32 %temp; 
	mov.b64 	{%temp, %r168}, %fd435;
	}
	add.s32 	%r169, %r168, -1048576;
	mov.b64 	%fd435, {%r167, %r169};
	add.s32 	%r206, %r206, 1;
$L__BB2_36:
	add.f64 	%fd311, %fd435, 0dBFF0000000000000;
	add.f64 	%fd312, %fd435, 0d3FF0000000000000;
	rcp.approx.ftz.f64 	%fd313, %fd312;
	neg.f64 	%fd314, %fd312;
	fma.rn.f64 	%fd315, %fd314, %fd313, 0d3FF0000000000000;
	fma.rn.f64 	%fd316, %fd315, %fd315, %fd315;
	fma.rn.f64 	%fd317, %fd316, %fd313, %fd313;
	mul.f64 	%fd318, %fd311, %fd317;
	fma.rn.f64 	%fd319, %fd311, %fd317, %fd318;
	mul.f64 	%fd320, %fd319, %fd319;
	fma.rn.f64 	%fd321, %fd320, 0d3EB1380B3AE80F1E, 0d3ED0EE258B7A8B04;
	fma.rn.f64 	%fd322, %fd321, %fd320, 0d3EF3B2669F02676F;
	fma.rn.f64 	%fd323, %fd322, %fd320, 0d3F1745CBA9AB0956;
	fma.rn.f64 	%fd324, %fd323, %fd320, 0d3F3C71C72D1B5154;
	fma.rn.f64 	%fd325, %fd324, %fd320, 0d3F624924923BE72D;
	fma.rn.f64 	%fd326, %fd325, %fd320, 0d3F8999999999A3C4;
	fma.rn.f64 	%fd327, %fd326, %fd320, 0d3FB5555555555554;
	sub.f64 	%fd328, %fd311, %fd319;
	add.f64 	%fd329, %fd328, %fd328;
	neg.f64 	%fd330, %fd319;
	fma.rn.f64 	%fd331, %fd330, %fd311, %fd329;
	mul.f64 	%fd332, %fd317, %fd331;
	mul.f64 	%fd333, %fd320, %fd327;
	fma.rn.f64 	%fd334, %fd333, %fd319, %fd332;
	xor.b32  	%r170, %r206, -2147483648;
	mov.b32 	%r171, 1127219200;
	mov.b64 	%fd335, {%r170, %r171};
	mov.b32 	%r172, -2147483648;
	mov.b64 	%fd336, {%r172, %r171};
	sub.f64 	%fd337, %fd335, %fd336;
	fma.rn.f64 	%fd338, %fd337, 0d3FE62E42FEFA39EF, %fd319;
	fma.rn.f64 	%fd339, %fd337, 0dBFE62E42FEFA39EF, %fd338;
	sub.f64 	%fd340, %fd339, %fd319;
	sub.f64 	%fd341, %fd334, %fd340;
	fma.rn.f64 	%fd342, %fd337, 0d3C7ABC9E3B39803F, %fd341;
	add.f64 	%fd436, %fd338, %fd342;
	bra.uni 	$L__BB2_38;
$L__BB2_37:
	fma.rn.f64 	%fd310, %fd434, 0d7FF0000000000000, 0d7FF0000000000000;
	{
	.reg .b32 %temp; 
	mov.b64 	{%temp, %r162}, %fd434;
	}
	and.b32  	%r163, %r162, 2147483647;
	setp.eq.s32 	%p31, %r163, 0;
	selp.f64 	%fd436, 0dFFF0000000000000, %fd310, %p31;
$L__BB2_38:
	add.f64 	%fd343, %fd436, 0dBFF0000000000000;
	mul.f64 	%fd344, %fd46, %fd343;
	mul.f64 	%fd345, %fd47, %fd47;
	div.rn.f64 	%fd346, %fd344, %fd345;
	add.f64 	%fd56, %fd45, %fd346;
	mul.wide.s32 	%rd11, %r4, 8;
	add.s64 	%rd74, %rd10, %rd11;
	ld.global.f64 	%fd57, [%rd74];
	{
	.reg .b32 %temp; 
	mov.b64 	{%temp, %r207}, %fd57;
	}
	{
	.reg .b32 %temp; 
	mov.b64 	{%r208, %temp}, %fd57;
	}
	setp.gt.s32 	%p33, %r207, 1048575;
	mov.b32 	%r209, -1023;
	mov.f64 	%fd437, %fd57;
	@%p33 bra 	$L__BB2_40;
	mul.f64 	%fd437, %fd57, 0d4350000000000000;
	{
	.reg .b32 %temp; 
	mov.b64 	{%temp, %r207}, %fd437;
	}
	{
	.reg .b32 %temp; 
	mov.b64 	{%r208, %temp}, %fd437;
	}
	mov.b32 	%r209, -1077;
$L__BB2_40:
	add.s32 	%r175, %r207, -1;
	setp.gt.u32 	%p34, %r175, 2146435070;
	@%p34 bra 	$L__BB2_44;
	shr.u32 	%r178, %r207, 20;
	add.s32 	%r210, %r209, %r178;
	and.b32  	%r179, %r207, 1048575;
	or.b32  	%r180, %r179, 1072693248;
	mov.b64 	%fd438, {%r208, %r180};
	setp.lt.u32 	%p36, %r180, 1073127583;
	@%p36 bra 	$L__BB2_43;
	{
	.reg .b32 %temp; 
	mov.b64 	{%r181, %temp}, %fd438;
	}
	{
	.reg .b32 %temp; 
	mov.b64 	{%temp, %r182}, %fd438;
	}
	add.s32 	%r183, %r182, -1048576;
	mov.b64 	%fd438, {%r181, %r183};
	add.s32 	%r210, %r210, 1;
$L__BB2_43:
	add.f64 	%fd348, %fd438, 0dBFF0000000000000;
	add.f64 	%fd349, %fd438, 0d3FF0000000000000;
	rcp.approx.ftz.f64 	%fd350, %fd349;
	neg.f64 	%fd351, %fd349;
	fma.rn.f64 	%fd352, %fd351, %fd350, 0d3FF0000000000000;
	fma.rn.f64 	%fd353, %fd352, %fd352, %fd352;
	fma.rn.f64 	%fd354, %fd353, %fd350, %fd350;
	mul.f64 	%fd355, %fd348, %fd354;
	fma.rn.f64 	%fd356, %fd348, %fd354, %fd355;
	mul.f64 	%fd357, %fd356, %fd356;
	fma.rn.f64 	%fd358, %fd357, 0d3EB1380B3AE80F1E, 0d3ED0EE258B7A8B04;
	fma.rn.f64 	%fd359, %fd358, %fd357, 0d3EF3B2669F02676F;
	fma.rn.f64 	%fd360, %fd359, %fd357, 0d3F1745CBA9AB0956;
	fma.rn.f64 	%fd361, %fd360, %fd357, 0d3F3C71C72D1B5154;
	fma.rn.f64 	%fd362, %fd361, %fd357, 0d3F624924923BE72D;
	fma.rn.f64 	%fd363, %fd362, %fd357, 0d3F8999999999A3C4;
	fma.rn.f64 	%fd364, %fd363, %fd357, 0d3FB5555555555554;
	sub.f64 	%fd365, %fd348, %fd356;
	add.f64 	%fd366, %fd365, %fd365;
	neg.f64 	%fd367, %fd356;
	fma.rn.f64 	%fd368, %fd367, %fd348, %fd366;
	mul.f64 	%fd369, %fd354, %fd368;
	mul.f64 	%fd370, %fd357, %fd364;
	fma.rn.f64 	%fd371, %fd370, %fd356, %fd369;
	xor.b32  	%r184, %r210, -2147483648;
	mov.b32 	%r185, 1127219200;
	mov.b64 	%fd372, {%r184, %r185};
	mov.b32 	%r186, -2147483648;
	mov.b64 	%fd373, {%r186, %r185};
	sub.f64 	%fd374, %fd372, %fd373;
	fma.rn.f64 	%fd375, %fd374, 0d3FE62E42FEFA39EF, %fd356;
	fma.rn.f64 	%fd376, %fd374, 0dBFE62E42FEFA39EF, %fd375;
	sub.f64 	%fd377, %fd376, %fd356;
	sub.f64 	%fd378, %fd371, %fd377;
	fma.rn.f64 	%fd379, %fd374, 0d3C7ABC9E3B39803F, %fd378;
	add.f64 	%fd439, %fd375, %fd379;
	bra.uni 	$L__BB2_45;
$L__BB2_44:
	fma.rn.f64 	%fd347, %fd437, 0d7FF0000000000000, 0d7FF0000000000000;
	{
	.reg .b32 %temp; 
	mov.b64 	{%temp, %r176}, %fd437;
	}
	and.b32  	%r177, %r176, 2147483647;
	setp.eq.s32 	%p35, %r177, 0;
	selp.f64 	%fd439, 0dFFF0000000000000, %fd347, %p35;
$L__BB2_45:
	ld.param.u64 	%rd96, [_Z21jacPartialsAndBarrierPdS_S_S_S_S_S_S_S_S_S_S_iiii_param_6];
	cvta.to.global.u64 	%rd75, %rd21;
	cvta.to.global.u64 	%rd76, %rd22;
	add.f64 	%fd380, %fd439, 0dBFF0000000000000;
	mul.f64 	%fd381, %fd1, %fd380;
	mul.f64 	%fd382, %fd57, %fd57;
	div.rn.f64 	%fd383, %fd381, %fd382;
	add.f64 	%fd384, %fd56, %fd383;
	neg.f64 	%fd385, %fd384;
	cvta.to.global.u64 	%rd77, %rd96;
	add.s64 	%rd79, %rd77, %rd41;
	st.global.f64 	[%rd79], %fd385;
	add.s64 	%rd81, %rd76, %rd69;
	ld.global.f64 	%fd386, [%rd81];
	add.s64 	%rd82, %rd75, %rd69;
	ld.global.f64 	%fd387, [%rd82];
	sub.f64 	%fd388, %fd386, %fd387;
	mul.f64 	%fd389, %fd388, %fd388;
	ld.global.f64 	%fd390, [%rd2];
	mul.f64 	%fd391, %fd390, %fd389;
	st.global.f64 	[%rd2], %fd391;
	add.s64 	%rd84, %rd76, %rd70;
	ld.global.f64 	%fd392, [%rd84];
	add.s64 	%rd85, %rd75, %rd70;
	ld.global.f64 	%fd393, [%rd85];
	sub.f64 	%fd394, %fd392, %fd393;
	mul.f64 	%fd395, %fd394, %fd394;
	ld.global.f64 	%fd396, [%rd3];
	mul.f64 	%fd397, %fd396, %fd395;
	st.global.f64 	[%rd3], %fd397;
	add.s64 	%rd86, %rd81, %rd9;
	ld.global.f64 	%fd398, [%rd86+-8];
	add.s64 	%rd87, %rd82, %rd9;
	ld.global.f64 	%fd399, [%rd87+-8];
	sub.f64 	%fd400, %fd398, %fd399;
	mul.f64 	%fd401, %fd400, %fd400;
	ld.global.f64 	%fd402, [%rd4];
	mul.f64 	%fd403, %fd402, %fd401;
	st.global.f64 	[%rd4], %fd403;
	ld.global.f64 	%fd404, [%rd86+8];
	ld.global.f64 	%fd405, [%rd87+8];
	sub.f64 	%fd406, %fd404, %fd405;
	mul.f64 	%fd407, %fd406, %fd406;
	ld.global.f64 	%fd408, [%rd5];
	mul.f64 	%fd409, %fd408, %fd407;
	st.global.f64 	[%rd5], %fd409;
	add.s64 	%rd89, %rd76, %rd72;
	ld.global.f64 	%fd410, [%rd89];
	add.s64 	%rd90, %rd75, %rd72;
	ld.global.f64 	%fd411, [%rd90];
	sub.f64 	%fd412, %fd410, %fd411;
	mul.f64 	%fd413, %fd412, %fd412;
	ld.global.f64 	%fd414, [%rd6];
	mul.f64 	%fd415, %fd414, %fd413;
	st.global.f64 	[%rd6], %fd415;
	add.s64 	%rd91, %rd86, %rd11;
	ld.global.f64 	%fd416, [%rd91];
	add.s64 	%rd92, %rd87, %rd11;
	ld.global.f64 	%fd417, [%rd92];
	sub.f64 	%fd418, %fd416, %fd417;
	mul.f64 	%fd419, %fd418, %fd418;
	ld.global.f64 	%fd420, [%rd7];
	mul.f64 	%fd421, %fd420, %fd419;
	st.global.f64 	[%rd7], %fd421;
$L__BB2_46:
	ret;

}
	// .globl	_Z4intfPdS_iii
.visible .entry _Z4intfPdS_iii(
	.param .u64 .ptr .align 1 _Z4intfPdS_iii_param_0,
	.param .u64 .ptr .align 1 _Z4intfPdS_iii_param_1,
	.param .u32 _Z4intfPdS_iii_param_2,
	.param .u32 _Z4intfPdS_iii_param_3,
	.param .u32 _Z4intfPdS_iii_param_4
)
{
	.reg .pred 	%p<14>;
	.reg .b32 	%r<34>;
	.reg .b64 	%rd<16>;
	.reg .b64 	%fd<14>;

	ld.param.u64 	%rd1, [_Z4intfPdS_iii_param_0];
	ld.param.u64 	%rd2, [_Z4intfPdS_iii_param_1];
	ld.param.u32 	%r7, [_Z4intfPdS_iii_param_2];
	ld.param.u32 	%r5, [_Z4intfPdS_iii_param_3];
	ld.param.u32 	%r6, [_Z4intfPdS_iii_param_4];
	mov.u32 	%r8, %ctaid.x;
	mov.u32 	%r9, %ntid.x;
	mov.u32 	%r10, %tid.x;
	mad.lo.s32 	%r1, %r8, %r9, %r10;
	mov.u32 	%r11, %ctaid.y;
	mov.u32 	%r12, %ntid.y;
	div.u32 	%r13, %r7, %r12;
	div.u32 	%r14, %r11, %r13;
	mul.lo.s32 	%r15, %r14, %r13;
	sub.s32 	%r16, %r11, %r15;
	mov.u32 	%r17, %tid.y;
	mad.lo.s32 	%r18, %r16, %r12, %r17;
	mov.u32 	%r19, %ntid.z;
	mov.u32 	%r20, %tid.z;
	mad.lo.s32 	%r3, %r14, %r19, %r20;
	add.s32 	%r21, %r5, -1;
	setp.ge.s32 	%p4, %r1, %r21;
	add.s32 	%r22, %r7, -1;
	setp.ge.s32 	%p5, %r18, %r22;
	or.pred  	%p6, %p4, %p5;
	mov.pred 	%p13, -1;
	@%p6 bra 	$L__BB3_2;
	add.s32 	%r23, %r6, -1;
	setp.ge.s32 	%p13, %r3, %r23;
$L__BB3_2:
	setp.lt.s32 	%p7, %r1, 1;
	or.pred  	%p8, %p7, %p13;
	setp.eq.s32 	%p9, %r18, 0;
	or.pred  	%p10, %p8, %p9;
	setp.eq.s32 	%p11, %r3, 0;
	or.pred  	%p12, %p10, %p11;
	@%p12 bra 	$L__BB3_4;
	cvta.to.global.u64 	%rd3, %rd2;
	mul.lo.s32 	%r24, %r7, %r1;
	add.s32 	%r25, %r18, %r24;
	mul.lo.s32 	%r26, %r5, %r7;
	mul.lo.s32 	%r27, %r26, %r3;
	add.s32 	%r28, %r27, %r25;
	mul.wide.s32 	%rd4, %r28, 8;
	add.s64 	%rd5, %rd3, %rd4;
	ld.global.f64 	%fd1, [%rd5];
	sub.s32 	%r29, %r24, %r7;
	add.s32 	%r30, %r18, %r29;
	add.s32 	%r31, %r30, %r27;
	mul.wide.s32 	%rd6, %r31, 8;
	add.s64 	%rd7, %rd3, %rd6;
	ld.global.f64 	%fd2, [%rd7];
	fma.rn.f64 	%fd3, %fd1, 0dC018000000000000, %fd2;
	mul.wide.s32 	%rd8, %r7, 8;
	add.s64 	%rd9, %rd5, %rd8;
	ld.global.f64 	%fd4, [%rd9];
	add.f64 	%fd5, %fd3, %fd4;
	ld.global.f64 	%fd6, [%rd5+-8];
	add.f64 	%fd7, %fd5, %fd6;
	ld.global.f64 	%fd8, [%rd5+8];
	add.f64 	%fd9, %fd7, %fd8;
	sub.s32 	%r32, %r27, %r26;
	add.s32 	%r33, %r32, %r25;
	mul.wide.s32 	%rd10, %r33, 8;
	add.s64 	%rd11, %rd3, %rd10;
	ld.global.f64 	%fd10, [%rd11];
	add.f64 	%fd11, %fd9, %fd10;
	mul.wide.s32 	%rd12, %r26, 8;
	add.s64 	%rd13, %rd5, %rd12;
	ld.global.f64 	%fd12, [%rd13];
	add.f64 	%fd13, %fd11, %fd12;
	cvta.to.global.u64 	%rd14, %rd1;
	add.s64 	%rd15, %rd14, %rd4;
	st.global.f64 	[%rd15], %fd13;
$L__BB3_4:
	ret;

}
	// .globl	_Z8jacobianPdS_S_S_iii
.visible .entry _Z8jacobianPdS_S_S_iii(
	.param .u64 .ptr .align 1 _Z8jacobianPdS_S_S_iii_param_0,
	.param .u64 .ptr .align 1 _Z8jacobianPdS_S_S_iii_param_1,
	.param .u64 .ptr .align 1 _Z8jacobianPdS_S_S_iii_param_2,
	.param .u64 .ptr .align 1 _Z8jacobianPdS_S_S_iii_param_3,
	.param .u32 _Z8jacobianPdS_S_S_iii_param_4,
	.param .u32 _Z8jacobianPdS_S_S_iii_param_5,
	.param .u32 _Z8jacobianPdS_S_S_iii_param_6
)
{
	.reg .pred 	%p<14>;
	.reg .b32 	%r<38>;
	.reg .b64 	%rd<33>;
	.reg .b64 	%fd<42>;

	ld.param.u64 	%rd2, [_Z8jacobianPdS_S_S_iii_param_1];
	ld.param.u64 	%rd4, [_Z8jacobianPdS_S_S_iii_param_3];
	ld.param.u32 	%r7, [_Z8jacobianPdS_S_S_iii_param_4];
	ld.param.u32 	%r5, [_Z8jacobianPdS_S_S_iii_param_5];
	ld.param.u32 	%r6, [_Z8jacobianPdS_S_S_iii_param_6];
	mov.u32 	%r8, %ctaid.x;
	mov.u32 	%r9, %ntid.x;
	mov.u32 	%r10, %tid.x;
	mad.lo.s32 	%r1, %r8, %r9, %r10;
	mov.u32 	%r11, %ctaid.y;
	mov.u32 	%r12, %ntid.y;
	div.u32 	%r13, %r7, %r12;
	div.u32 	%r14, %r11, %r13;
	mul.lo.s32 	%r15, %r14, %r13;
	sub.s32 	%r16, %r11, %r15;
	mov.u32 	%r17, %tid.y;
	mad.lo.s32 	%r18, %r16, %r12, %r17;
	mov.u32 	%r19, %ntid.z;
	mov.u32 	%r20, %tid.z;
	mad.lo.s32 	%r3, %r14, %r19, %r20;
	add.s32 	%r21, %r5, -1;
	setp.ge.s32 	%p4, %r1, %r21;
	add.s32 	%r22, %r7, -1;
	setp.ge.s32 	%p5, %r18, %r22;
	or.pred  	%p6, %p4, %p5;
	mov.pred 	%p13, -1;
	@%p6 bra 	$L__BB4_2;
	add.s32 	%r23, %r6, -1;
	setp.ge.s32 	%p13, %r3, %r23;
$L__BB4_2:
	setp.lt.s32 	%p7, %r1, 1;
	or.pred  	%p8, %p7, %p13;
	setp.eq.s32 	%p9, %r18, 0;
	or.pred  	%p10, %p8, %p9;
	setp.eq.s32 	%p11, %r3, 0;
	or.pred  	%p12, %p10, %p11;
	@%p12 bra 	$L__BB4_4;
	ld.param.u64 	%rd32, [_Z8jacobianPdS_S_S_iii_param_2];
	ld.param.u64 	%rd31, [_Z8jacobianPdS_S_S_iii_param_0];
	cvta.to.global.u64 	%rd5, %rd4;
	cvta.to.global.u64 	%rd6, %rd32;
	cvta.to.global.u64 	%rd7, %rd2;
	mul.lo.s32 	%r24, %r5, %r7;
	mul.lo.s32 	%r25, %r24, %r3;
	mad.lo.s32 	%r26, %r7, %r1, %r18;
	add.s32 	%r27, %r26, %r25;
	add.s32 	%r28, %r27, %r7;
	mul.wide.s32 	%rd8, %r28, 8;
	add.s64 	%rd9, %rd7, %rd8;
	ld.global.f64 	%fd1, [%rd9];
	add.s32 	%r29, %r1, -1;
	mad.lo.s32 	%r30, %r7, %r29, %r18;
	add.s32 	%r31, %r30, %r25;
	mul.wide.s32 	%rd10, %r31, 8;
	add.s64 	%rd11, %rd7, %rd10;
	ld.global.f64 	%fd2, [%rd11];
	sub.f64 	%fd3, %fd1, %fd2;
	add.s32 	%r32, %r27, 1;
	mul.wide.s32 	%rd12, %r32, 8;
	add.s64 	%rd13, %rd6, %rd12;
	ld.global.f64 	%fd4, [%rd13];
	ld.global.f64 	%fd5, [%rd13+-16];
	sub.f64 	%fd6, %fd4, %fd5;
	add.s32 	%r33, %r25, %r24;
	add.s32 	%r34, %r33, %r26;
	mul.wide.s32 	%rd14, %r34, 8;
	add.s64 	%rd15, %rd5, %rd14;
	ld.global.f64 	%fd7, [%rd15];
	shl.b32 	%r35, %r24, 1;
	sub.s32 	%r36, %r33, %r35;
	add.s32 	%r37, %r36, %r26;
	mul.wide.s32 	%rd16, %r37, 8;
	add.s64 	%rd17, %rd5, %rd16;
	ld.global.f64 	%fd8, [%rd17];
	sub.f64 	%fd9, %fd7, %fd8;
	mul.f64 	%fd10, %fd6, %fd9;
	add.s64 	%rd18, %rd6, %rd14;
	ld.global.f64 	%fd11, [%rd18];
	add.s64 	%rd19, %rd6, %rd16;
	ld.global.f64 	%fd12, [%rd19];
	sub.f64 	%fd13, %fd11, %fd12;
	add.s64 	%rd20, %rd5, %rd12;
	ld.global.f64 	%fd14, [%rd20];
	ld.global.f64 	%fd15, [%rd20+-16];
	sub.f64 	%fd16, %fd14, %fd15;
	mul.f64 	%fd17, %fd13, %fd16;
	sub.f64 	%fd18, %fd10, %fd17;
	mul.f64 	%fd19, %fd3, %fd18;
	add.s64 	%rd21, %rd6, %rd8;
	ld.global.f64 	%fd20, [%rd21];
	add.s64 	%rd22, %rd6, %rd10;
	ld.global.f64 	%fd21, [%rd22];
	sub.f64 	%fd22, %fd20, %fd21;
	add.s64 	%rd23, %rd7, %rd12;
	ld.global.f64 	%fd23, [%rd23];
	ld.global.f64 	%fd24, [%rd23+-16];
	sub.f64 	%fd25, %fd23, %fd24;
	mul.f64 	%fd26, %fd25, %fd9;
	add.s64 	%rd24, %rd7, %rd14;
	ld.global.f64 	%fd27, [%rd24];
	add.s64 	%rd25, %rd7, %rd16;
	ld.global.f64 	%fd28, [%rd25];
	sub.f64 	%fd29, %fd27, %fd28;
	mul.f64 	%fd30, %fd29, %fd16;
	sub.f64 	%fd31, %fd26, %fd30;
	mul.f64 	%fd32, %fd22, %fd31;
	sub.f64 	%fd33, %fd19, %fd32;
	add.s64 	%rd26, %rd5, %rd8;
	ld.global.f64 	%fd34, [%rd26];
	add.s64 	%rd27, %rd5, %rd10;
	ld.global.f64 	%fd35, [%rd27];
	sub.f64 	%fd36, %fd34, %fd35;
	mul.f64 	%fd37, %fd25, %fd13;
	mul.f64 	%fd38, %fd29, %fd6;
	sub.f64 	%fd39, %fd37, %fd38;
	fma.rn.f64 	%fd40, %fd36, %fd39, %fd33;
	mul.f64 	%fd41, %fd40, 0d3FC0000000000000;
	cvta.to.global.u64 	%rd28, %rd31;
	mul.wide.s32 	%rd29, %r27, 8;
	add.s64 	%rd30, %rd28, %rd29;
	st.global.f64 	[%rd30], %fd41;
$L__BB4_4:
	ret;

}
	// .globl	_Z3d_fPdS_S_S_S_S_S_S_S_S_S_S_dddiii
.visible .entry _Z3d_fPdS_S_S_S_S_S_S_S_S_S_S_dddiii(
	.param .u64 .ptr .align 1 _Z3d_fPdS_S_S_S_S_S_S_S_S_S_S_dddiii_param_0,
	.param .u64 .ptr .align 1 _Z3d_fPdS_S_S_S_S_S_S_S_S_S_S_dddiii_param_1,
	.param .u64 .ptr .align 1 _Z3d_fPdS_S_S_S_S_S_S_S_S_S_S_dddiii_param_2,
	.param .u64 .ptr .align 1 _Z3d_fPdS_S_S_S_S_S_S_S_S_S_S_dddiii_param_3,
	.param .u64 .ptr .align 1 _Z3d_fPdS_S_S_S_S_S_S_S_S_S_S_dddiii_param_4,
	.param .u64 .ptr .align 1 _Z3d_fPdS_S_S_S_S_S_S_S_S_S_S_dddiii_param_5,
	.param .u64 .ptr .align 1 _Z3d_fPdS_S_S_S_S_S_S_S_S_S_S_dddiii_param_6,
	.param .u64 .ptr .align 1 _Z3d_fPdS_S_S_S_S_S_S_S_S_S_S_dddiii_param_7,
	.param .u64 .ptr .align 1 _Z3d_fPdS_S_S_S_S_S_S_S_S_S_S_dddiii_param_8,
	.param .u64 .ptr .align 1 _Z3d_fPdS_S_S_S_S_S_S_S_S_S_S_dddiii_param_9,
	.param .u64 .ptr .align 1 _Z3d_fPdS_S_S_S_S_S_S_S_S_S_S_dddiii_param_10,
	.param .u64 .ptr .align 1 _Z3d_fPdS_S_S_S_S_S_S_S_S_S_S_dddiii_param_11,
	.param .f64 _Z3d_fPdS_S_S_S_S_S_S_S_S_S_S_dddiii_param_12,
	.param .f64 _Z3d_fPdS_S_S_S_S_S_S_S_S_S_S_dddiii_param_13,
	.param .f64 _Z3d_fPdS_S_S_S_S_S_S_S_S_S_S_dddiii_param_14,
	.param .u32 _Z3d_fPdS_S_S_S_S_S_S_S_S_S_S_dddiii_param_15,
	.param .u32 _Z3d_fPdS_S_S_S_S_S_S_S_S_S_S_dddiii_param_16,
	.param .u32 _Z3d_fPdS_S_S_S_S_S_S_S_S_S_S_dddiii_param_17
)
{
	.reg .pred 	%p<6>;
	.reg .b32 	%r<23>;
	.reg .b64 	%rd<42>;
	.reg .b64 	%fd<27>;

	ld.param.u64 	%rd2, [_Z3d_fPdS_S_S_S_S_S_S_S_S_S_S_dddiii_param_1];
	ld.param.u64 	%rd4, [_Z3d_fPdS_S_S_S_S_S_S_S_S_S_S_dddiii_param_3];
	ld.param.u64 	%rd5, [_Z3d_fPdS_S_S_S_S_S_S_S_S_S_S_dddiii_param_4];
	ld.param.u64 	%rd8, [_Z3d_fPdS_S_S_S_S_S_S_S_S_S_S_dddiii_param_7];
	ld.param.u64 	%rd9, [_Z3d_fPdS_S_S_S_S_S_S_S_S_S_S_dddiii_param_8];
	ld.param.u64 	%rd10, [_Z3d_fPdS_S_S_S_S_S_S_S_S_S_S_dddiii_param_9];
	ld.param.u64 	%rd11, [_Z3d_fPdS_S_S_S_S_S_S_S_S_S_S_dddiii_param_10];
	ld.param.u64 	%rd12, [_Z3d_fPdS_S_S_S_S_S_S_S_S_S_S_dddiii_param_11];
	ld.param.f64 	%fd1, [_Z3d_fPdS_S_S_S_S_S_S_S_S_S_S_dddiii_param_12];
	ld.param.u32 	%r6, [_Z3d_fPdS_S_S_S_S_S_S_S_S_S_S_dddiii_param_15];
	ld.param.u32 	%r5, [_Z3d_fPdS_S_S_S_S_S_S_S_S_S_S_dddiii_param_16];
	ld.param.u32 	%r7, [_Z3d_fPdS_S_S_S_S_S_S_S_S_S_S_dddiii_param_17];
	mov.u32 	%r8, %ctaid.x;
	mov.u32 	%r9, %ntid.x;
	mov.u32 	%r10, %tid.x;
	mad.lo.s32 	%r1, %r8, %r9, %r10;
	mov.u32 	%r11, %ctaid.y;
	mov.u32 	%r12, %ntid.y;
	div.u32 	%r13, %r6, %r12;
	div.u32 	%r14, %r11, %r13;
	mul.lo.s32 	%r15, %r14, %r13;
	sub.s32 	%r16, %r11, %r15;
	mov.u32 	%r17, %tid.y;
	mad.lo.s32 	%r18, %r16, %r12, %r17;
	mov.u32 	%r19, %ntid.z;
	mov.u32 	%r20, %tid.z;
	mad.lo.s32 	%r3, %r14, %r19, %r20;
	setp.ge.s32 	%p1, %r1, %r5;
	setp.ge.s32 	%p2, %r18, %r6;
	or.pred  	%p3, %p1, %p2;
	setp.ge.s32 	%p4, %r3, %r7;
	or.pred  	%p5, %p3, %p4;
	@%p5 bra 	$L__BB5_2;
	ld.param.f64 	%fd26, [_Z3d_fPdS_S_S_S_S_S_S_S_S_S_S_dddiii_param_14];
	ld.param.f64 	%fd25, [_Z3d_fPdS_S_S_S_S_S_S_S_S_S_S_dddiii_param_13];
	ld.param.u64 	%rd41, [_Z3d_fPdS_S_S_S_S_S_S_S_S_S_S_dddiii_param_6];
	ld.param.u64 	%rd40, [_Z3d_fPdS_S_S_S_S_S_S_S_S_S_S_dddiii_param_5];
	ld.param.u64 	%rd39, [_Z3d_fPdS_S_S_S_S_S_S_S_S_S_S_dddiii_param_2];
	ld.param.u64 	%rd38, [_Z3d_fPdS_S_S_S_S_S_S_S_S_S_S_dddiii_param_0];
	cvta.to.global.u64 	%rd13, %rd4;
	cvta.to.global.u64 	%rd14, %rd2;
	cvta.to.global.u64 	%rd15, %rd39;
	cvta.to.global.u64 	%rd16, %rd5;
	cvta.to.global.u64 	%rd17, %rd40;
	cvta.to.global.u64 	%rd18, %rd41;
	cvta.to.global.u64 	%rd19, %rd8;
	cvta.to.global.u64 	%rd20, %rd9;
	cvta.to.global.u64 	%rd21, %rd10;
	cvta.to.global.u64 	%rd22, %rd11;
	cvta.to.global.u64 	%rd23, %rd12;
	cvta.to.global.u64 	%rd24, %rd38;
	mad.lo.s32 	%r21, %r3, %r5, %r1;
	mad.lo.s32 	%r22, %r21, %r6, %r18;
	mul.wide.s32 	%rd25, %r22, 8;
	add.s64 	%rd26, %rd13, %rd25;
	ld.global.f64 	%fd4, [%rd26];
	add.s64 	%rd27, %rd14, %rd25;
	ld.global.f64 	%fd5, [%rd27];
	add.s64 	%rd28, %rd15, %rd25;
	ld.global.f64 	%fd6, [%rd28];
	add.f64 	%fd7, %fd5, %fd6;
	add.s64 	%rd29, %rd16, %rd25;
	ld.global.f64 	%fd8, [%rd29];
	fma.rn.f64 	%fd9, %fd4, %fd7, %fd8;
	add.s64 	%rd30, %rd17, %rd25;
	ld.global.f64 	%fd10, [%rd30];
	add.f64 	%fd11, %fd10, %fd9;
	add.s64 	%rd31, %rd18, %rd25;
	ld.global.f64 	%fd12, [%rd31];
	add.f64 	%fd13, %fd12, %fd11;
	add.s64 	%rd32, %rd19, %rd25;
	ld.global.f64 	%fd14, [%rd32];
	add.f64 	%fd15, %fd14, %fd13;
	add.s64 	%rd33, %rd20, %rd25;
	ld.global.f64 	%fd16, [%rd33];
	add.f64 	%fd17, %fd16, %fd15;
	add.s64 	%rd34, %rd21, %rd25;
	ld.global.f64 	%fd18, [%rd34];
	add.f64 	%fd19, %fd18, %fd17;
	add.s64 	%rd35, %rd22, %rd25;
	ld.global.f64 	%fd20, [%rd35];
	fma.rn.f64 	%fd21, %fd25, %fd20, %fd19;
	add.s64 	%rd36, %rd23, %rd25;
	ld.global.f64 	%fd22, [%rd36];
	fma.rn.f64 	%fd23, %fd26, %fd22, %fd21;
	mul.f64 	%fd24, %fd1, %fd23;
	add.s64 	%rd37, %rd24, %rd25;
	st.global.f64 	[%rd37], %fd24;
$L__BB5_2:
	ret;

}


// ===== COMPILED SASS (sm_100) =====

	.target	sm_100

	.elftype	@"ET_EXEC"


//--------------------- .note.nv.tkinfo           --------------------------
	.section	.note.nv.tkinfo,"",@"SHT_NOTE"
	.sectionflags	@"SHF_NOTE_NV_TKINFO"
	.tkinfo
        /*0018*/ 	.word	0x00000002
        /*0030*/ 	.string	""
        /*0030*/ 	.string	"ptxas"
        /*0030*/ 	.string	"Cuda compilation tools, release 13.0, V13.0.88"
        /*0030*/ 	.string	"Build cuda_13.0.r13.0/compiler.36424714_0"
        /*0030*/ 	.string	"-arch sm_100 -m 64 "



//--------------------- .note.nv.cuinfo           --------------------------
	.section	.note.nv.cuinfo,"",@"SHT_NOTE"
	.sectionflags	@"SHF_NOTE_NV_CUINFO"
        /*0018*/ 	.short	0x0002
        /*001a*/ 	.short	0x0064
        /*001c*/ 	.short	0x0082
	.zero		2


//--------------------- .nv.info                  --------------------------
	.section	.nv.info,"",@"SHT_CUDA_INFO"
	.align	4


	//----- nvinfo : EIATTR_REGCOUNT
	.align		4
        /*0000*/ 	.byte	0x04, 0x2f
        /*0002*/ 	.short	(.L_1 - .L_0)
	.align		4
.L_0:
        /*0004*/ 	.word	index@(_Z7interp3PdS_S_S_S_iii)
        /*0008*/ 	.word	0x00000020


	//----- nvinfo : EIATTR_FRAME_SIZE
	.align		4
.L_1:
        /*000c*/ 	.byte	0x04, 0x11
        /*000e*/ 	.short	(.L_3 - .L_2)
	.align		4
.L_2:
        /*0010*/ 	.word	index@(_Z7interp3PdS_S_S_S_iii)
        /*0014*/ 	.word	0x00000000


	//----- nvinfo : EIATTR_REGCOUNT
	.align		4
.L_3:
        /*0018*/ 	.byte	0x04, 0x2f
        /*001a*/ 	.short	(.L_5 - .L_4)
	.align		4
.L_4:
        /*001c*/ 	.word	index@(_Z4extfPdS_S_S_iii)
        /*0020*/ 	.word	0x00000010


	//----- nvinfo : EIATTR_FRAME_SIZE
	.align		4
.L_5:
        /*0024*/ 	.byte	0x04, 0x11
        /*0026*/ 	.short	(.L_7 - .L_6)
	.align		4
.L_6:
        /*0028*/ 	.word	index@(_Z4extfPdS_S_S_iii)
        /*002c*/ 	.word	0x00000000


	//----- nvinfo : EIATTR_REGCOUNT
	.align		4
.L_7:
        /*0030*/ 	.byte	0x04, 0x2f
        /*0032*/ 	.short	(.L_9 - .L_8)
	.align		4
.L_8:
        /*0034*/ 	.word	index@(_Z21jacPartialsAndBarrierPdS_S_S_S_S_S_S_S_S_S_S_iiii)
        /*0038*/ 	.word	0x00000038


	//----- nvinfo : EIATTR_FRAME_SIZE
	.align		4
.L_9:
        /*003c*/ 	.byte	0x04, 0x11
        /*003e*/ 	.short	(.L_11 - .L_10)
	.align		4
.L_10:
        /*0040*/ 	.word	index@($__internal_0_$__cuda_sm20_div_rn_f64_full)
        /*0044*/ 	.word	0x00000000


	//----- nvinfo : EIATTR_FRAME_SIZE
	.align		4
.L_11:
        /*0048*/ 	.byte	0x04, 0x11
        /*004a*/ 	.short	(.L_13 - .L_12)
	.align		4
.L_12:
        /*004c*/ 	.word	index@(_Z21jacPartialsAndBarrierPdS_S_S_S_S_S_S_S_S_S_S_iiii)
        /*0050*/ 	.word	0x00000000


	//----- nvinfo : EIATTR_REGCOUNT
	.align		4
.L_13:
        /*0054*/ 	.byte	0x04, 0x2f
        /*0056*/ 	.short	(.L_15 - .L_14)
	.align		4
.L_14:
        /*0058*/ 	.word	index@(_Z4intfPdS_iii)
        /*005c*/ 	.word	0x00000016


	//----- nvinfo : EIATTR_FRAME_SIZE
	.align		4
.L_15:
        /*0060*/ 	.byte	0x04, 0x11
        /*0062*/ 	.short	(.L_17 - .L_16)
	.align		4
.L_16:
        /*0064*/ 	.word	index@(_Z4intfPdS_iii)
        /*0068*/ 	.word	0x00000000


	//----- nvinfo : EIATTR_REGCOUNT
	.align		4
.L_17:
        /*006c*/ 	.byte	0x04, 0x2f
        /*006e*/ 	.short	(.L_19 - .L_18)
	.align		4
.L_18:
        /*0070*/ 	.word	index@(_Z8jacobianPdS_S_S_iii)
        /*0074*/ 	.word	0x00000020


	//----- nvinfo : EIATTR_FRAME_SIZE
	.align		4
.L_19:
        /*0078*/ 	.byte	0x04, 0x11
        /*007a*/ 	.short	(.L_21 - .L_20)
	.align		4
.L_20:
        /*007c*/ 	.word	index@(_Z8jacobianPdS_S_S_iii)
        /*0080*/ 	.word	0x00000000


	//----- nvinfo : EIATTR_REGCOUNT
	.align		4
.L_21:
        /*0084*/ 	.byte	0x04, 0x2f
        /*0086*/ 	.short	(.L_23 - .L_22)
	.align		4
.L_22:
        /*0088*/ 	.word	index@(_Z3d_fPdS_S_S_S_S_S_S_S_S_S_S_dddiii)
        /*008c*/ 	.word	0x0000001c


	//----- nvinfo : EIATTR_FRAME_SIZE
	.align		4
.L_23:
        /*0090*/ 	.byte	0x04, 0x11
        /*0092*/ 	.short	(.L_25 - .L_24)
	.align		4
.L_24:
        /*0094*/ 	.word	index@(_Z3d_fPdS_S_S_S_S_S_S_S_S_S_S_dddiii)
        /*0098*/ 	.word	0x00000000


	//----- nvinfo : EIATTR_MIN_STACK_SIZE
	.align		4
.L_25:
        /*009c*/ 	.byte	0x04, 0x12
        /*009e*/ 	.short	(.L_27 - .L_26)
	.align		4
.L_26:
        /*00a0*/ 	.word	index@(_Z3d_fPdS_S_S_S_S_S_S_S_S_S_S_dddiii)
        /*00a4*/ 	.word	0x00000000


	//----- nvinfo : EIATTR_MIN_STACK_SIZE
	.align		4
.L_27:
        /*00a8*/ 	.byte	0x04, 0x12
        /*00aa*/ 	.short	(.L_29 - .L_28)
	.align		4
.L_28:
        /*00ac*/ 	.word	index@(_Z8jacobianPdS_S_S_iii)
        /*00b0*/ 	.word	0x00000000


	//----- nvinfo : EIATTR_MIN_STACK_SIZE
	.align		4
.L_29:
        /*00b4*/ 	.byte	0x04, 0x12
        /*00b6*/ 	.short	(.L_31 - .L_30)
	.align		4
.L_30:
        /*00b8*/ 	.word	index@(_Z4intfPdS_iii)
        /*00bc*/ 	.word	0x00000000


	//----- nvinfo : EIATTR_MIN_STACK_SIZE
	.align		4
.L_31:
        /*00c0*/ 	.byte	0x04, 0x12
        /*00c2*/ 	.short	(.L_33 - .L_32)
	.align		4
.L_32:
        /*00c4*/ 	.word	index@(_Z21jacPartialsAndBarrierPdS_S_S_S_S_S_S_S_S_S_S_iiii)
        /*00c8*/ 	.word	0x00000000


	//----- nvinfo : EIATTR_MIN_STACK_SIZE
	.align		4
.L_33:
        /*00cc*/ 	.byte	0x04, 0x12
        /*00ce*/ 	.short	(.L_35 - .L_34)
	.align		4
.L_34:
        /*00d0*/ 	.word	index@(_Z4extfPdS_S_S_iii)
        /*00d4*/ 	.word	0x00000000


	//----- nvinfo : EIATTR_MIN_STACK_SIZE
	.align		4
.L_35:
        /*00d8*/ 	.byte	0x04, 0x12
        /*00da*/ 	.short	(.L_37 - .L_36)
	.align		4
.L_36:
        /*00dc*/ 	.word	index@(_Z7interp3PdS_S_S_S_iii)
        /*00e0*/ 	.word	0x00000000
.L_37:


//--------------------- .nv.compat                --------------------------
	.section	.nv.compat,"",@"SHT_CUDA_COMPAT_INFO"
	.align	4
        /*0000*/ 	.byte	0x02, 0x09, 0x00, 0x00, 0x02, 0x02, 0x01, 0x00, 0x02, 0x05, 0x05, 0x00, 0x03, 0x07, 0x01, 0x01
        /*0010*/ 	.byte	0x02, 0x03, 0x00, 0x00, 0x02, 0x06, 0x01, 0x00, 0x04, 0x0b, 0x08, 0x00, 0x01, 0x00, 0x00, 0x00
        /*0020*/ 	.byte	0x00, 0x00, 0x00, 0x00


//--------------------- .nv.info._Z3d_fPdS_S_S_S_S_S_S_S_S_S_S_dddiii --------------------------
	.section	.nv.info._Z3d_fPdS_S_S_S_S_S_S_S_S_S_S_dddiii,"",@"SHT_CUDA_INFO"
	.sectionflags	@""
	.align	4


	//----- nvinfo : EIATTR_CUDA_API_VERSION
	.align		4
        /*0000*/ 	.byte	0x04, 0x37
        /*0002*/ 	.short	(.L_39 - .L_38)
.L_38:
        /*0004*/ 	.word	0x00000082


	//----- nvinfo : EIATTR_KPARAM_INFO
	.align		4
.L_39:
        /*0008*/ 	.byte	0x04, 0x17
        /*000a*/ 	.short	(.L_41 - .L_40)
.L_40:
        /*000c*/ 	.word	0x00000000
        /*0010*/ 	.short	0x0011
        /*0012*/ 	.short	0x0080
        /*0014*/ 	.byte	0x00, 0xf0, 0x11, 0x00


	//----- nvinfo : EIATTR_KPARAM_INFO
	.align		4
.L_41:
        /*0018*/ 	.byte	0x04, 0x17
        /*001a*/ 	.short	(.L_43 - .L_42)
.L_42:
        /*001c*/ 	.word	0x00000000
        /*0020*/ 	.short	0x0010
        /*0022*/ 	.short	0x007c
        /*0024*/ 	.byte	0x00, 0xf0, 0x11, 0x00


	//----- nvinfo : EIATTR_KPARAM_INFO
	.align		4
.L_43:
        /*0028*/ 	.byte	0x04, 0x17
        /*002a*/ 	.short	(.L_45 - .L_44)
.L_44:
        /*002c*/ 	.word	0x00000000
        /*0030*/ 	.short	0x000f
        /*0032*/ 	.short	0x0078
        /*0034*/ 	.byte	0x00, 0xf0, 0x11, 0x00


	//----- nvinfo : EIATTR_KPARAM_INFO
	.align		4
.L_45:
        /*0038*/ 	.byte	0x04, 0x17
        /*003a*/ 	.short	(.L_47 - .L_46)
.L_46:
        /*003c*/ 	.word	0x00000000
        /*0040*/ 	.short	0x000e
        /*0042*/ 	.short	0x0070
        /*0044*/ 	.byte	0x00, 0xf0, 0x21, 0x00


	//----- nvinfo : EIATTR_KPARAM_INFO
	.align		4
.L_47:
        /*0048*/ 	.byte	0x04, 0x17
        /*004a*/ 	.short	(.L_49 - .L_48)
.L_48:
        /*004c*/ 	.word	0x00000000
        /*0050*/ 	.short	0x000d
        /*0052*/ 	.short	0x0068
        /*0054*/ 	.byte	0x00, 0xf0, 0x21, 0x00


	//----- nvinfo : EIATTR_KPARAM_INFO
	.align		4
.L_49:
        /*0058*/ 	.byte	0x04, 0x17
        /*005a*/ 	.short	(.L_51 - .L_50)
.L_50:
        /*005c*/ 	.word	0x00000000
        /*0060*/ 	.short	0x000c
        /*0062*/ 	.short	0x0060
        /*0064*/ 	.byte	0x00, 0xf0, 0x21, 0x00


	//----- nvinfo : EIATTR_KPARAM_INFO
	.align		4
.L_51:
        /*0068*/ 	.byte	0x04, 0x17
        /*006a*/ 	.short	(.L_53 - .L_52)
.L_52:
        /*006c*/ 	.word	0x00000000
        /*0070*/ 	.short	0x000b
        /*0072*/ 	.short	0x0058
        /*0074*/ 	.byte	0x00, 0xf5, 0x21, 0x00


	//----- nvinfo : EIATTR_KPARAM_INFO
	.align		4
.L_53:
        /*0078*/ 	.byte	0x04, 0x17
        /*007a*/ 	.short	(.L_55 - .L_54)
.L_54:
        /*007c*/ 	.word	0x00000000
        /*0080*/ 	.short	0x000a
        /*0082*/ 	.short	0x0050
        /*0084*/ 	.byte	0x00, 0xf5, 0x21, 0x00


	//----- nvinfo : EIATTR_KPARAM_INFO
	.align		4
.L_55:
        /*0088*/ 	.byte	0x04, 0x17
        /*008a*/ 	.short	(.L_57 - .L_56)
.L_56:
        /*008c*/ 	.word	0x00000000
        /*0090*/ 	.short	0x0009
        /*0092*/ 	.short	0x0048
        /*0094*/ 	.byte	0x00, 0xf5, 0x21, 0x00


	//----- nvinfo : EIATTR_KPARAM_INFO
	.align		4
.L_57:
        /*0098*/ 	.byte	0x04, 0x17
        /*009a*/ 	.short	(.L_59 - .L_58)
.L_58:
        /*009c*/ 	.word	0x00000000
        /*00a0*/ 	.short	0x0008
        /*00a2*/ 	.short	0x0040
        /*00a4*/ 	.byte	0x00, 0xf5, 0x21, 0x00


	//----- nvinfo : EIATTR_KPARAM_INFO
	.align		4
.L_59:
        /*00a8*/ 	.byte	0x04, 0x17
        /*00aa*/ 	.short	(.L_61 - .L_60)
.L_60:
        /*00ac*/ 	.word	0x00000000
        /*00b0*/ 	.short	0x0007
        /*00b2*/ 	.short	0x0038
        /*00b4*/ 	.byte	0x00, 0xf5, 0x21, 0x00


	//----- nvinfo : EIATTR_KPARAM_INFO
	.align		4
.L_61:
        /*00b8*/ 	.byte	0x04, 0x17
        /*00ba*/ 	.short	(.L_63 - .L_62)
.L_62:
        /*00bc*/ 	.word	0x00000000
        /*00c0*/ 	.short	0x0006
        /*00c2*/ 	.short	0x0030
        /*00c4*/ 	.byte	0x00, 0xf5, 0x21, 0x00


	//----- nvinfo : EIATTR_KPARAM_INFO
	.align		4
.L_63:
        /*00c8*/ 	.byte	0x04, 0x17
        /*00ca*/ 	.short	(.L_65 - .L_64)
.L_64:
        /*00cc*/ 	.word	0x00000000
        /*00d0*/ 	.short	0x0005
        /*00d2*/ 	.short	0x0028
        /*00d4*/ 	.byte	0x00, 0xf5, 0x21, 0x00


	//----- nvinfo : EIATTR_KPARAM_INFO
	.align		4
.L_65:
        /*00d8*/ 	.byte	0x04, 0x17
        /*00da*/ 	.short	(.L_67 - .L_66)
.L_66:
        /*00dc*/ 	.word	0x00000000
        /*00e0*/ 	.short	0x0004
        /*00e2*/ 	.short	0x0020
        /*00e4*/ 	.byte	0x00, 0xf5, 0x21, 0x00


	//----- nvinfo : EIATTR_KPARAM_INFO
	.align		4
.L_67:
        /*00e8*/ 	.byte	0x04, 0x17
        /*00ea*/ 	.short	(.L_69 - .L_68)
.L_68:
        /*00ec*/ 	.word	0x00000000
        /*00f0*/ 	.short	0x0003
        /*00f2*/ 	.short	0x0018
        /*00f4*/ 	.byte	0x00, 0xf5, 0x21, 0x00


	//----- nvinfo : EIATTR_KPARAM_INFO
	.align		4
.L_69:
        /*00f8*/ 	.byte	0x04, 0x17
        /*00fa*/ 	.short	(.L_71 - .L_70)
.L_70:
        /*00fc*/ 	.word	0x00000000
        /*0100*/ 	.short	0x0002
        /*0102*/ 	.short	0x0010
        /*0104*/ 	.byte	0x00, 0xf5, 0x21, 0x00


	//----- nvinfo : EIATTR_KPARAM_INFO
	.align		4
.L_71:
        /*0108*/ 	.byte	0x04, 0x17
        /*010a*/ 	.short	(.L_73 - .L_72)
.L_72:
        /*010c*/ 	.word	0x00000000
        /*0110*/ 	.short	0x0001
        /*0112*/ 	.short	0x0008
        /*0114*/ 	.byte	0x00, 0xf5, 0x21, 0x00


	//----- nvinfo : EIATTR_KPARAM_INFO
	.align		4
.L_73:
        /*0118*/ 	.byte	0x04, 0x17
        /*011a*/ 	.short	(.L_75 - .L_74)
.L_74:
        /*011c*/ 	.word	0x00000000
        /*0120*/ 	.short	0x0000
        /*0122*/ 	.short	0x0000
        /*0124*/ 	.byte	0x00, 0xf5, 0x21, 0x00


	//----- nvinfo : EIATTR_SPARSE_MMA_MASK
	.align		4
.L_75:
        /*0128*/ 	.byte	0x03, 0x50
        /*012a*/ 	.short	0x0000


	//----- nvinfo : EIATTR_MAXREG_COUNT
	.align		4
        /*012c*/ 	.byte	0x03, 0x1b
        /*012e*/ 	.short	0x00ff


	//----- nvinfo : EIATTR_MERCURY_ISA_VERSION
	.align		4
        /*0130*/ 	.byte	0x03, 0x5f
        /*0132*/ 	.short	0x0101


	//----- nvinfo : EIATTR_VRC_CTA_INIT_COUNT
	.align		4
        /*0134*/ 	.byte	0x02, 0x4a
	.zero		1
	.zero		1


	//----- nvinfo : EIATTR_EXIT_INSTR_OFFSETS
	.align		4
        /*0138*/ 	.byte	0x04, 0x1c
        /*013a*/ 	.short	(.L_77 - .L_76)


	//   ....[0]....
.L_76:
        /*013c*/ 	.word	0x00000370


	//   ....[1]....
        /*0140*/ 	.word	0x000006b0


	//----- nvinfo : EIATTR_CBANK_PARAM_SIZE
	.align		4
.L_77:
        /*0144*/ 	.byte	0x03, 0x19
        /*0146*/ 	.short	0x0084


	//----- nvinfo : EIATTR_PARAM_CBANK
	.align		4
        /*0148*/ 	.byte	0x04, 0x0a
        /*014a*/ 	.short	(.L_79 - .L_78)
	.align		4
.L_78:
        /*014c*/ 	.word	index@(.nv.constant0._Z3d_fPdS_S_S_S_S_S_S_S_S_S_S_dddiii)
        /*0150*/ 	.short	0x0380
        /*0152*/ 	.short	0x0084


	//----- nvinfo : EIATTR_SW_WAR
	.align		4
.L_79:
        /*0154*/ 	.byte	0x04, 0x36
        /*0156*/ 	.short	(.L_81 - .L_80)
.L_80:
        /*0158*/ 	.word	0x00000008
.L_81:


//--------------------- .nv.info._Z8jacobianPdS_S_S_iii --------------------------
	.section	.nv.info._Z8jacobianPdS_S_S_iii,"",@"SHT_CUDA_INFO"
	.sectionflags	@""
	.align	4


	//----- nvinfo : EIATTR_CUDA_API_VERSION
	.align		4
        /*0000*/ 	.byte	0x04, 0x37
        /*0002*/ 	.short	(.L_83 - .L_82)
.L_82:
        /*0004*/ 	.word	0x00000082


	//----- nvinfo : EIATTR_KPARAM_INFO
	.align		4
.L_83:
        /*0008*/ 	.byte	0x04, 0x17
        /*000a*/ 	.short	(.L_85 - .L_84)
.L_84:
        /*000c*/ 	.word	0x00000000
        /*0010*/ 	.short	0x0006
        /*0012*/ 	.short	0x0028
        /*0014*/ 	.byte	0x00, 0xf0, 0x11, 0x00


	//----- nvinfo : EIATTR_KPARAM_INFO
	.align		4
.L_85:
        /*0018*/ 	.byte	0x04, 0x17
        /*001a*/ 	.short	(.L_87 - .L_86)
.L_86:
        /*001c*/ 	.word	0x00000000
        /*0020*/ 	.short	0x0005
        /*0022*/ 	.short	0x0024
        /*0024*/ 	.byte	0x00, 0xf0, 0x11, 0x00


	//----- nvinfo : EIATTR_KPARAM_INFO
	.align		4
.L_87:
        /*0028*/ 	.byte	0x04, 0x17
        /*002a*/ 	.short	(.L_89 - .L_88)
.L_88:
        /*002c*/ 	.word	0x00000000
        /*0030*/ 	.short	0x0004
        /*0032*/ 	.short	0x0020
        /*0034*/ 	.byte	0x00, 0xf0, 0x11, 0x00


	//----- nvinfo : EIATTR_KPARAM_INFO
	.align		4
.L_89:
        /*0038*/ 	.byte	0x04, 0x17
        /*003a*/ 	.short	(.L_91 - .L_90)
.L_90:
        /*003c*/ 	.word	0x00000000
        /*0040*/ 	.short	0x0003
        /*0042*/ 	.short	0x0018
        /*0044*/ 	.byte	0x00, 0xf5, 0x21, 0x00


	//----- nvinfo : EIATTR_KPARAM_INFO
	.align		4
.L_91:
        /*0048*/ 	.byte	0x04, 0x17
        /*004a*/ 	.short	(.L_93 - .L_92)
.L_92:
        /*004c*/ 	.word	0x00000000
        /*0050*/ 	.short	0x0002
        /*0052*/ 	.short	0x0010
        /*0054*/ 	.byte	0x00, 0xf5, 0x21, 0x00


	//----- nvinfo : EIATTR_KPARAM_INFO
	.align		4
.L_93:
        /*0058*/ 	.byte	0x04, 0x17
        /*005a*/ 	.short	(.L_95 - .L_94)
.L_94:
        /*005c*/ 	.word	0x00000000
        /*0060*/ 	.short	0x0001
        /*0062*/ 	.short	0x0008
        /*0064*/ 	.byte	0x00, 0xf5, 0x21, 0x00


	//----- nvinfo : EIATTR_KPARAM_INFO
	.align		4
.L_95:
        /*0068*/ 	.byte	0x04, 0x17
        /*006a*/ 	.short	(.L_97 - .L_96)
.L_96:
        /*006c*/ 	.word	0x00000000
        /*0070*/ 	.short	0x0000
        /*0072*/ 	.short	0x0000
        /*0074*/ 	.byte	0x00, 0xf5, 0x21, 0x00


	//----- nvinfo : EIATTR_SPARSE_MMA_MASK
	.align		4
.L_97:
        /*0078*/ 	.byte	0x03, 0x50
        /*007a*/ 	.short	0x0000


	//----- nvinfo : EIATTR_MAXREG_COUNT
	.align		4
        /*007c*/ 	.byte	0x03, 0x1b
        /*007e*/ 	.short	0x00ff


	//----- nvinfo : EIATTR_MERCURY_ISA_VERSION
	.align		4
        /*0080*/ 	.byte	0x03, 0x5f
        /*0082*/ 	.short	0x0101


	//----- nvinfo : EIATTR_VRC_CTA_INIT_COUNT
	.align		4
        /*0084*/ 	.byte	0x02, 0x4a
	.zero		1
	.zero		1


	//----- nvinfo : EIATTR_EXIT_INSTR_OFFSETS
	.align		4
        /*0088*/ 	.byte	0x04, 0x1c
        /*008a*/ 	.short	(.L_99 - .L_98)


	//   ....[0]....
.L_98:
        /*008c*/ 	.word	0x000003d0


	//   ....[1]....
        /*0090*/ 	.word	0x00000850


	//----- nvinfo : EIATTR_CBANK_PARAM_SIZE
	.align		4
.L_99:
        /*0094*/ 	.byte	0x03, 0x19
        /*0096*/ 	.short	0x002c


	//----- nvinfo : EIATTR_PARAM_CBANK
	.align		4
        /*0098*/ 	.byte	0x04, 0x0a
        /*009a*/ 	.short	(.L_101 - .L_100)
	.align		4
.L_100:
        /*009c*/ 	.word	index@(.nv.constant0._Z8jacobianPdS_S_S_iii)
        /*00a0*/ 	.short	0x0380
        /*00a2*/ 	.short	0x002c


	//----- nvinfo : EIATTR_SW_WAR
	.align		4
.L_101:
        /*00a4*/ 	.byte	0x04, 0x36
        /*00a6*/ 	.short	(.L_103 - .L_102)
.L_102:
        /*00a8*/ 	.word	0x00000008
.L_103:


//--------------------- .nv.info._Z4intfPdS_iii   --------------------------
	.section	.nv.info._Z4intfPdS_iii,"",@"SHT_CUDA_INFO"
	.sectionflags	@""
	.align	4


	//----- nvinfo : EIATTR_CUDA_API_VERSION
	.align		4
        /*0000*/ 	.byte	0x04, 0x37
        /*0002*/ 	.short	(.L_105 - .L_104)
.L_104:
        /*0004*/ 	.word	0x00000082


	//----- nvinfo : EIATTR_KPARAM_INFO
	.align		4
.L_105:
        /*0008*/ 	.byte	0x04, 0x17
        /*000a*/ 	.short	(.L_107 - .L_106)
.L_106:
        /*000c*/ 	.word	0x00000000
        /*0010*/ 	.short	0x0004
        /*0012*/ 	.short	0x0018
        /*0014*/ 	.byte	0x00, 0xf0, 0x11, 0x00


	//----- nvinfo : EIATTR_KPARAM_INFO
	.align		4
.L_107:
        /*0018*/ 	.byte	0x04, 0x17
        /*001a*/ 	.short	(.L_109 - .L_108)
.L_108:
        /*001c*/ 	.word	0x00000000
        /*0020*/ 	.short	0x0003
        /*0022*/ 	.short	0x0014
        /*0024*/ 	.byte	0x00, 0xf0, 0x11, 0x00


	//----- nvinfo : EIATTR_KPARAM_INFO
	.align		4
.L_109:
        /*0028*/ 	.byte	0x04, 0x17
        /*002a*/ 	.short	(.L_111 - .L_110)
.L_110:
        /*002c*/ 	.word	0x00000000
        /*0030*/ 	.short	0x0002
        /*0032*/ 	.short	0x0010
        /*0034*/ 	.byte	0x00, 0xf0, 0x11, 0x00


	//----- nvinfo : EIATTR_KPARAM_INFO
	.align		4
.L_111:
        /*0038*/ 	.byte	0x04, 0x17
        /*003a*/ 	.short	(.L_113 - .L_112)
.L_112:
        /*003c*/ 	.word	0x00000000
        /*0040*/ 	.short	0x0001
        /*0042*/ 	.short	0x0008
        /*0044*/ 	.byte	0x00, 0xf5, 0x21, 0x00


	//----- nvinfo : EIATTR_KPARAM_INFO
	.align		4
.L_113:
        /*0048*/ 	.byte	0x04, 0x17
        /*004a*/ 	.short	(.L_115 - .L_114)
.L_114:
        /*004c*/ 	.word	0x00000000
        /*0050*/ 	.short	0x0000
        /*0052*/ 	.short	0x0000
        /*0054*/ 	.byte	0x00, 0xf5, 0x21, 0x00


	//----- nvinfo : EIATTR_SPARSE_MMA_MASK
	.align		4
.L_115:
        /*0058*/ 	.byte	0x03, 0x50
        /*005a*/ 	.short	0x0000


	//----- nvinfo : EIATTR_MAXREG_COUNT
	.align		4
        /*005c*/ 	.byte	0x03, 0x1b
        /*005e*/ 	.short	0x00ff


	//----- nvinfo : EIATTR_MERCURY_ISA_VERSION
	.align		4
        /*0060*/ 	.byte	0x03, 0x5f
        /*0062*/ 	.short	0x0101


	//----- nvinfo : EIATTR_VRC_CTA_INIT_COUNT
	.align		4
        /*0064*/ 	.byte	0x02, 0x4a
	.zero		1
	.zero		1


	//----- nvinfo : EIATTR_EXIT_INSTR_OFFSETS
	.align		4
        /*0068*/ 	.byte	0x04, 0x1c
        /*006a*/ 	.short	(.L_117 - .L_116)


	//   ....[0]....
.L_116:
        /*006c*/ 	.word	0x000003d0


	//   ....[1]....
        /*0070*/ 	.word	0x000005d0


	//----- nvinfo : EIATTR_CBANK_PARAM_SIZE
	.align		4
.L_117:
        /*0074*/ 	.byte	0x03, 0x19
        /*0076*/ 	.short	0x001c


	//----- nvinfo : EIATTR_PARAM_CBANK
	.align		4
        /*0078*/ 	.byte	0x04, 0x0a
        /*007a*/ 	.short	(.L_119 - .L_118)
	.align		4
.L_118:
        /*007c*/ 	.word	index@(.nv.constant0._Z4intfPdS_iii)
        /*0080*/ 	.short	0x0380
        /*0082*/ 	.short	0x001c


	//----- nvinfo : EIATTR_SW_WAR
	.align		4
.L_119:
        /*0084*/ 	.byte	0x04, 0x36
        /*0086*/ 	.short	(.L_121 - .L_120)
.L_120:
        /*0088*/ 	.word	0x00000008
.L_121:


//--------------------- .nv.info._Z21jacPartialsAndBarrierPdS_S_S_S_S_S_S_S_S_S_S_iiii --------------------------
	.section	.nv.info._Z21jacPartialsAndBarrierPdS_S_S_S_S_S_S_S_S_S_S_iiii,"",@"SHT_CUDA_INFO"
	.sectionflags	@""
	.align	4


	//----- nvinfo : EIATTR_CUDA_API_VERSION
	.align		4
        /*0000*/ 	.byte	0x04, 0x37
        /*0002*/ 	.short	(.L_123 - .L_122)
.L_122:
        /*0004*/ 	.word	0x00000082


	//----- nvinfo : EIATTR_KPARAM_INFO
	.align		4
.L_123:
        /*0008*/ 	.byte	0x04, 0x17
        /*000a*/ 	.short	(.L_125 - .L_124)
.L_124:
        /*000c*/ 	.word	0x00000000
        /*0010*/ 	.short	0x000f
        /*0012*/ 	.short	0x006c
        /*0014*/ 	.byte	0x00, 0xf0, 0x11, 0x00


	//----- nvinfo : EIATTR_KPARAM_INFO
	.align		4
.L_125:
        /*0018*/ 	.byte	0x04, 0x17
        /*001a*/ 	.short	(.L_127 - .L_126)
.L_126:
        /*001c*/ 	.word	0x00000000
        /*0020*/ 	.short	0x000e
        /*0022*/ 	.short	0x0068
        /*0024*/ 	.byte	0x00, 0xf0, 0x11, 0x00


	//----- nvinfo : EIATTR_KPARAM_INFO
	.align		4
.L_127:
        /*0028*/ 	.byte	0x04, 0x17
        /*002a*/ 	.short	(.L_129 - .L_128)
.L_128:
        /*002c*/ 	.word	0x00000000
        /*0030*/ 	.short	0x000d
        /*0032*/ 	.short	0x0064
        /*0034*/ 	.byte	0x00, 0xf0, 0x11, 0x00


	//----- nvinfo : EIATTR_KPARAM_INFO
	.align		4
.L_129:
        /*0038*/ 	.byte	0x04, 0x17
        /*003a*/ 	.short	(.L_131 - .L_130)
.L_130:
        /*003c*/ 	.word	0x00000000
        /*0040*/ 	.short	0x000c
        /*0042*/ 	.short	0x0060
        /*0044*/ 	.byte	0x00, 0xf0, 0x11, 0x00


	//----- nvinfo : EIATTR_KPARAM_INFO
	.align		4
.L_131:
        /*0048*/ 	.byte	0x04, 0x17
        /*004a*/ 	.short	(.L_133 - .L_132)
.L_132:
        /*004c*/ 	.word	0x00000000
        /*0050*/ 	.short	0x000b
        /*0052*/ 	.short	0x0058
        /*0054*/ 	.byte	0x00, 0xf5, 0x21, 0x00


	//----- nvinfo : EIATTR_KPARAM_INFO
	.align		4
.L_133:
        /*0058*/ 	.byte	0x04, 0x17
        /*005a*/ 	.short	(.L_135 - .L_134)
.L_134:
        /*005c*/ 	.word	0x00000000
        /*0060*/ 	.short	0x000a
        /*0062*/ 	.short	0x0050
        /*0064*/ 	.byte	0x00, 0xf5, 0x21, 0x00


	//----- nvinfo : EIATTR_KPARAM_INFO
	.align		4
.L_135:
        /*0068*/ 	.byte	0x04, 0x17
        /*006a*/ 	.short	(.L_137 - .L_136)
.L_136:
        /*006c*/ 	.word	0x00000000
        /*0070*/ 	.short	0x0009
        /*0072*/ 	.short	0x0048
        /*0074*/ 	.byte	0x00, 0xf5, 0x21, 0x00


	//----- nvinfo : EIATTR_KPARAM_INFO
	.align		4
.L_137:
        /*0078*/ 	.byte	0x04, 0x17
        /*007a*/ 	.short	(.L_139 - .L_138)
.L_138:
        /*007c*/ 	.word	0x00000000
        /*0080*/ 	.short	0x0008
        /*0082*/ 	.short	0x0040
        /*0084*/ 	.byte	0x00, 0xf5, 0x21, 0x00


	//----- nvinfo : EIATTR_KPARAM_INFO
	.align		4
.L_139:
        /*0088*/ 	.byte	0x04, 0x17
        /*008a*/ 	.short	(.L_141 - .L_140)
.L_140:
        /*008c*/ 	.word	0x00000000
        /*0090*/ 	.short	0x0007
        /*0092*/ 	.short	0x0038
        /*0094*/ 	.byte	0x00, 0xf5, 0x21, 0x00


	//----- nvinfo : EIATTR_KPARAM_INFO
	.align		4
.L_141:
        /*0098*/ 	.byte	0x04, 0x17
        /*009a*/ 	.short	(.L_143 - .L_142)
.L_142:
        /*009c*/ 	.word	0x00000000
        /*00a0*/ 	.short	0x0006
        /*00a2*/ 	.short	0x0030
        /*00a4*/ 	.byte	0x00, 0xf5, 0x21, 0x00


	//----- nvinfo : EIATTR_KPARAM_INFO
	.align		4
.L_143:
        /*00a8*/ 	.byte	0x04, 0x17
        /*00aa*/ 	.short	(.L_145 - .L_144)
.L_144:
        /*00ac*/ 	.word	0x00000000
        /*00b0*/ 	.short	0x0005
        /*00b2*/ 	.short	0x0028
        /*00b4*/ 	.byte	0x00, 0xf5, 0x21, 0x00


	//----- nvinfo : EIATTR_KPARAM_INFO
	.align		4
.L_145:
        /*00b8*/ 	.byte	0x04, 0x17
        /*00ba*/ 	.short	(.L_147 - .L_146)
.L_146:
        /*00bc*/ 	.word	0x00000000
        /*00c0*/ 	.short	0x0004
        /*00c2*/ 	.short	0x0020
        /*00c4*/ 	.byte	0x00, 0xf5, 0x21, 0x00


	//----- nvinfo : EIATTR_KPARAM_INFO
	.align		4
.L_147:
        /*00c8*/ 	.byte	0x04, 0x17
        /*00ca*/ 	.short	(.L_149 - .L_148)
.L_148:
        /*00cc*/ 	.word	0x00000000
        /*00d0*/ 	.short	0x0003
        /*00d2*/ 	.short	0x0018
        /*00d4*/ 	.byte	0x00, 0xf5, 0x21, 0x00


	//----- nvinfo : EIATTR_KPARAM_INFO
	.align		4
.L_149:
        /*00d8*/ 	.byte	0x04, 0x17
        /*00da*/ 	.short	(.L_151 - .L_150)
.L_150:
        /*00dc*/ 	.word	0x00000000
        /*00e0*/ 	.short	0x0002
        /*00e2*/ 	.short	0x0010
        /*00e4*/ 	.byte	0x00, 0xf5, 0x21, 0x00


	//----- nvinfo : EIATTR_KPARAM_INFO
	.align		4
.L_151:
        /*00e8*/ 	.byte	0x04, 0x17
        /*00ea*/ 	.short	(.L_153 - .L_152)
.L_152:
        /*00ec*/ 	.word	0x00000000
        /*00f0*/ 	.short	0x0001
        /*00f2*/ 	.short	0x0008
        /*00f4*/ 	.byte	0x00, 0xf5, 0x21, 0x00


	//----- nvinfo : EIATTR_KPARAM_INFO
	.align		4
.L_153:
        /*00f8*/ 	.byte	0x04, 0x17
        /*00fa*/ 	.short	(.L_155 - .L_154)
.L_154:
        /*00fc*/ 	.word	0x00000000
        /*0100*/ 	.short	0x0000
        /*0102*/ 	.short	0x0000
        /*0104*/ 	.byte	0x00, 0xf5, 0x21, 0x00


	//----- nvinfo : EIATTR_SPARSE_MMA_MASK
	.align		4
.L_155:
        /*0108*/ 	.byte	0x03, 0x50
        /*010a*/ 	.short	0x0000


	//----- nvinfo : EIATTR_MAXREG_COUNT
	.align		4
        /*010c*/ 	.byte	0x03, 0x1b
        /*010e*/ 	.short	0x00ff


	//----- nvinfo : EIATTR_MERCURY_ISA_VERSION
	.align		4
        /*0110*/ 	.byte	0x03, 0x5f
        /*0112*/ 	.short	0x0101


	//----- nvinfo : EIATTR_VRC_CTA_INIT_COUNT
	.align		4
        /*0114*/ 	.byte	0x02, 0x4a
	.zero		1
	.zero		1


	//----- nvinfo : EIATTR_EXIT_INSTR_OFFSETS
	.align		4
        /*0118*/ 	.byte	0x04, 0x1c
        /*011a*/ 	.short	(.L_157 - .L_156)


	//   ....[0]....
.L_156:
        /*011c*/ 	.word	0x000003d0


	//   ....[1]....
        /*0120*/ 	.word	0x00003d30


	//----- nvinfo : EIATTR_CRS_STACK_SIZE
	.align		4
.L_157:
        /*0124*/ 	.byte	0x04, 0x1e
        /*0126*/ 	.short	(.L_159 - .L_158)
.L_158:
        /*0128*/ 	.word	0x00000000


	//----- nvinfo : EIATTR_CBANK_PARAM_SIZE
	.align		4
.L_159:
        /*012c*/ 	.byte	0x03, 0x19
        /*012e*/ 	.short	0x0070


	//----- nvinfo : EIATTR_PARAM_CBANK
	.align		4
        /*0130*/ 	.byte	0x04, 0x0a
        /*0132*/ 	.short	(.L_161 - .L_160)
	.align		4
.L_160:
        /*0134*/ 	.word	index@(.nv.constant0._Z21jacPartialsAndBarrierPdS_S_S_S_S_S_S_S_S_S_S_iiii)
        /*0138*/ 	.short	0x0380
        /*013a*/ 	.short	0x0070


	//----- nvinfo : EIATTR_SW_WAR
	.align		4
.L_161:
        /*013c*/ 	.byte	0x04, 0x36
        /*013e*/ 	.short	(.L_163 - .L_162)
.L_162:
        /*0140*/ 	.word	0x00000008
.L_163:


//--------------------- .nv.info._Z4extfPdS_S_S_iii --------------------------
	.section	.nv.info._Z4extfPdS_S_S_iii,"",@"SHT_CUDA_INFO"
	.sectionflags	@""
	.align	4


	//----- nvinfo : EIATTR_CUDA_API_VERSION
	.align		4
        /*0000*/ 	.byte	0x04, 0x37
        /*0002*/ 	.short	(.L_165 - .L_164)
.L_164:
        /*0004*/ 	.word	0x00000082


	//----- nvinfo : EIATTR_KPARAM_INFO
	.align		4
.L_165:
        /*0008*/ 	.byte	0x04, 0x17
        /*000a*/ 	.short	(.L_167 - .L_166)
.L_166:
        /*000c*/ 	.word	0x00000000
        /*0010*/ 	.short	0x0006
        /*0012*/ 	.short	0x0028
        /*0014*/ 	.byte	0x00, 0xf0, 0x11, 0x00


	//----- nvinfo : EIATTR_KPARAM_INFO
	.align		4
.L_167:
        /*0018*/ 	.byte	0x04, 0x17
        /*001a*/ 	.short	(.L_169 - .L_168)
.L_168:
        /*001c*/ 	.word	0x00000000
        /*0020*/ 	.short	0x0005
        /*0022*/ 	.short	0x0024
        /*0024*/ 	.byte	0x00, 0xf0, 0x11, 0x00


	//----- nvinfo : EIATTR_KPARAM_INFO
	.align		4
.L_169:
        /*0028*/ 	.byte	0x04, 0x17
        /*002a*/ 	.short	(.L_171 - .L_170)
.L_170:
        /*002c*/ 	.word	0x00000000
        /*0030*/ 	.short	0x0004
        /*0032*/ 	.short	0x0020
        /*0034*/ 	.byte	0x00, 0xf0, 0x11, 0x00


	//----- nvinfo : EIATTR_KPARAM_INFO
	.align		4
.L_171:
        /*0038*/ 	.byte	0x04, 0x17
        /*003a*/ 	.short	(.L_173 - .L_172)
.L_172:
        /*003c*/ 	.word	0x00000000
        /*0040*/ 	.short	0x0003
        /*0042*/ 	.short	0x0018
        /*0044*/ 	.byte	0x00, 0xf5, 0x21, 0x00


	//----- nvinfo : EIATTR_KPARAM_INFO
	.align		4
.L_173:
        /*0048*/ 	.byte	0x04, 0x17
        /*004a*/ 	.short	(.L_175 - .L_174)
.L_174:
        /*004c*/ 	.word	0x00000000
        /*0050*/ 	.short	0x0002
        /*0052*/ 	.short	0x0010
        /*0054*/ 	.byte	0x00, 0xf5, 0x21, 0x00


	//----- nvinfo : EIATTR_KPARAM_INFO
	.align		4
.L_175:
        /*0058*/ 	.byte	0x04, 0x17
        /*005a*/ 	.short	(.L_177 - .L_176)
.L_176:
        /*005c*/ 	.word	0x00000000
        /*0060*/ 	.short	0x0001
        /*0062*/ 	.short	0x0008
        /*0064*/ 	.byte	0x00, 0xf5, 0x21, 0x00


	//----- nvinfo : EIATTR_KPARAM_INFO
	.align		4
.L_177:
        /*0068*/ 	.byte	0x04, 0x17
        /*006a*/ 	.short	(.L_179 - .L_178)
.L_178:
        /*006c*/ 	.word	0x00000000
        /*0070*/ 	.short	0x0000
        /*0072*/ 	.short	0x0000
        /*0074*/ 	.byte	0x00, 0xf5, 0x21, 0x00


	//----- nvinfo : EIATTR_SPARSE_MMA_MASK
	.align		4
.L_179:
        /*0078*/ 	.byte	0x03, 0x50
        /*007a*/ 	.short	0x0000


	//----- nvinfo : EIATTR_MAXREG_COUNT
	.align		4
        /*007c*/ 	.byte	0x03, 0x1b
        /*007e*/ 	.short	0x00ff


	//----- nvinfo : EIATTR_MERCURY_ISA_VERSION
	.align		4
        /*0080*/ 	.byte	0x03, 0x5f
        /*0082*/ 	.short	0x0101


	//----- nvinfo : EIATTR_VRC_CTA_INIT_COUNT
	.align		4
        /*0084*/ 	.byte	0x02, 0x4a
	.zero		1
	.zero		1


	//----- nvinfo : EIATTR_EXIT_INSTR_OFFSETS
	.align		4
        /*0088*/ 	.byte	0x04, 0x1c
        /*008a*/ 	.short	(.L_181 - .L_180)


	//   ....[0]....
.L_180:
        /*008c*/ 	.word	0x00000370


	//   ....[1]....
        /*0090*/ 	.word	0x00000490


	//----- nvinfo : EIATTR_CBANK_PARAM_SIZE
	.align		4
.L_181:
        /*0094*/ 	.byte	0x03, 0x19
        /*0096*/ 	.short	0x002c


	//----- nvinfo : EIATTR_PARAM_CBANK
	.align		4
        /*0098*/ 	.byte	0x04, 0x0a
        /*009a*/ 	.short	(.L_183 - .L_182)
	.align		4
.L_182:
        /*009c*/ 	.word	index@(.nv.constant0._Z4extfPdS_S_S_iii)
        /*00a0*/ 	.short	0x0380
        /*00a2*/ 	.short	0x002c


	//----- nvinfo : EIATTR_SW_WAR
	.align		4
.L_183:
        /*00a4*/ 	.byte	0x04, 0x36
        /*00a6*/ 	.short	(.L_185 - .L_184)
.L_184:
        /*00a8*/ 	.word	0x00000008
.L_185:


//--------------------- .nv.info._Z7interp3PdS_S_S_S_iii --------------------------
	.section	.nv.info._Z7interp3PdS_S_S_S_iii,"",@"SHT_CUDA_INFO"
	.sectionflags	@""
	.align	4


	//----- nvinfo : EIATTR_CUDA_API_VERSION
	.align		4
        /*0000*/ 	.byte	0x04, 0x37
        /*0002*/ 	.short	(.L_187 - .L_186)
.L_186:
        /*0004*/ 	.word	0x00000082


	//----- nvinfo : EIATTR_KPARAM_INFO
	.align		4
.L_187:
        /*0008*/ 	.byte	0x04, 0x17
        /*000a*/ 	.short	(.L_189 - .L_188)
.L_188:
        /*000c*/ 	.word	0x00000000
        /*0010*/ 	.short	0x0007
        /*0012*/ 	.short	0x0030
        /*0014*/ 	.byte	0x00, 0xf0, 0x11, 0x00


	//----- nvinfo : EIATTR_KPARAM_INFO
	.align		4
.L_189:
        /*0018*/ 	.byte	0x04, 0x17
        /*001a*/ 	.short	(.L_191 - .L_190)
.L_190:
        /*001c*/ 	.word	0x00000000
        /*0020*/ 	.short	0x0006
        /*0022*/ 	.short	0x002c
        /*0024*/ 	.byte	0x00, 0xf0, 0x11, 0x00


	//----- nvinfo : EIATTR_KPARAM_INFO
	.align		4
.L_191:
        /*0028*/ 	.byte	0x04, 0x17
        /*002a*/ 	.short	(.L_193 - .L_192)
.L_192:
        /*002c*/ 	.word	0x00000000
        /*0030*/ 	.short	0x0005
        /*0032*/ 	.short	0x0028
        /*0034*/ 	.byte	0x00, 0xf0, 0x11, 0x00


	//----- nvinfo : EIATTR_KPARAM_INFO
	.align		4
.L_193:
        /*0038*/ 	.byte	0x04, 0x17
        /*003a*/ 	.short	(.L_195 - .L_194)
.L_194:
        /*003c*/ 	.word	0x00000000
        /*0040*/ 	.short	0x0004
        /*0042*/ 	.short	0x0020
        /*0044*/ 	.byte	0x00, 0xf5, 0x21, 0x00


	//----- nvinfo : EIATTR_KPARAM_INFO
	.align		4
.L_195:
        /*0048*/ 	.byte	0x04, 0x17
        /*004a*/ 	.short	(.L_197 - .L_196)
.L_196:
        /*004c*/ 	.word	0x00000000
        /*0050*/ 	.short	0x0003
        /*0052*/ 	.short	0x0018
        /*0054*/ 	.byte	0x00, 0xf5, 0x21, 0x00


	//----- nvinfo : EIATTR_KPARAM_INFO
	.align		4
.L_197:
        /*0058*/ 	.byte	0x04, 0x17
        /*005a*/ 	.short	(.L_199 - .L_198)
.L_198:
        /*005c*/ 	.word	0x00000000
        /*0060*/ 	.short	0x0002
        /*0062*/ 	.short	0x0010
        /*0064*/ 	.byte	0x00, 0xf5, 0x21, 0x00


	//----- nvinfo : EIATTR_KPARAM_INFO
	.align		4
.L_199:
        /*0068*/ 	.byte	0x04, 0x17
        /*006a*/ 	.short	(.L_201 - .L_200)
.L_200:
        /*006c*/ 	.word	0x00000000
        /*0070*/ 	.short	0x0001
        /*0072*/ 	.short	0x0008
        /*0074*/ 	.byte	0x00, 0xf5, 0x21, 0x00


	//----- nvinfo : EIATTR_KPARAM_INFO
	.align		4
.L_201:
        /*0078*/ 	.byte	0x04, 0x17
        /*007a*/ 	.short	(.L_203 - .L_202)
.L_202:
        /*007c*/ 	.word	0x00000000
        /*0080*/ 	.short	0x0000
        /*0082*/ 	.short	0x0000
        /*0084*/ 	.byte	0x00, 0xf5, 0x21, 0x00


	//----- nvinfo : EIATTR_SPARSE_MMA_MASK
	.align		4
.L_203:
        /*0088*/ 	.byte	0x03, 0x50
        /*008a*/ 	.short	0x0000


	//----- nvinfo : EIATTR_MAXREG_COUNT
	.align		4
        /*008c*/ 	.byte	0x03, 0x1b
        /*008e*/ 	.short	0x00ff


	//----- nvinfo : EIATTR_MERCURY_ISA_VERSION
	.align		4
        /*0090*/ 	.byte	0x03, 0x5f
        /*0092*/ 	.short	0x0101


	//----- nvinfo : EIATTR_VRC_CTA_INIT_COUNT
	.align		4
        /*0094*/ 	.byte	0x02, 0x4a
	.zero		1
	.zero		1


	//----- nvinfo : EIATTR_EXIT_INSTR_OFFSETS
	.align		4
        /*0098*/ 	.byte	0x04, 0x1c
        /*009a*/ 	.short	(.L_205 - .L_204)


	//   ....[0]....
.L_204:
        /*009c*/ 	.word	0x00000370


	//   ....[1]....
        /*00a0*/ 	.word	0x000007a0


	//----- nvinfo : EIATTR_CBANK_PARAM_SIZE
	.align		4
.L_205:
        /*00a4*/ 	.byte	0x03, 0x19
        /*00a6*/ 	.short	0x0034


	//----- nvinfo : EIATTR_PARAM_CBANK
	.align		4
        /*00a8*/ 	.byte	0x04, 0x0a
        /*00aa*/ 	.short	(.L_207 - .L_206)
	.align		4
.L_206:
        /*00ac*/ 	.word	index@(.nv.constant0._Z7interp3PdS_S_S_S_iii)
        /*00b0*/ 	.short	0x0380
        /*00b2*/ 	.short	0x0034


	//----- nvinfo : EIATTR_SW_WAR
	.align		4
.L_207:
        /*00b4*/ 	.byte	0x04, 0x36
        /*00b6*/ 	.short	(.L_209 - .L_208)
.L_208:
        /*00b8*/ 	.word	0x00000008
.L_209:


//--------------------- .nv.callgraph             --------------------------
	.section	.nv.callgraph,"",@"SHT_CUDA_CALLGRAPH"
	.align	4
	.sectionentsize	8
	.align		4
        /*0000*/ 	.word	0x00000000
	.align		4
        /*0004*/ 	.word	0xffffffff
	.align		4
        /*0008*/ 	.word	0x00000000
	.align		4
        /*000c*/ 	.word	0xfffffffe
	.align		4
        /*0010*/ 	.word	0x00000000
	.align		4
        /*0014*/ 	.word	0xfffffffd
	.align		4
        /*0018*/ 	.word	0x00000000
	.align		4
        /*001c*/ 	.word	0xfffffffc


//--------------------- .text._Z3d_fPdS_S_S_S_S_S_S_S_S_S_S_dddiii --------------------------
	.section	.text._Z3d_fPdS_S_S_S_S_S_S_S_S_S_S_dddiii,"ax",@progbits
	.align	128
        .global         _Z3d_fPdS_S_S_S_S_S_S_S_S_S_S_dddiii
        .type           _Z3d_fPdS_S_S_S_S_S_S_S_S_S_S_dddiii,@function
        .size           _Z3d_fPdS_S_S_S_S_S_S_S_S_S_S_dddiii,(.L_x_42 - _Z3d_fPdS_S_S_S_S_S_S_S_S_S_S_dddiii)
        .other          _Z3d_fPdS_S_S_S_S_S_S_S_S_S_S_dddiii,@"STO_CUDA_ENTRY STV_DEFAULT"
_Z3d_fPdS_S_S_S_S_S_S_S_S_S_S_dddiii:
.text._Z3d_fPdS_S_S_S_S_S_S_S_S_S_S_dddiii:
[----:B------:R-:W-:Y:S08]  /*0000*/  LDC R1, c[0x0][0x37c] ;  /* 0x0000df00ff017b82 */ /* 0x000ff00000000800 */
[----:B------:R-:W0:Y:S01]  /*0010*/  LDC R0, c[0x0][0x360] ;  /* 0x0000d800ff007b82 */ /* 0x000e220000000800 */
[----:B------:R-:W1:Y:S01]  /*0020*/  LDCU UR6, c[0x0][0x364] ;  /* 0x00006c80ff0677ac */ /* 0x000e620008000800 */
[----:B------:R-:W2:Y:S01]  /*0030*/  S2R R10, SR_TID.Z ;  /* 0x00000000000a7919 */ /* 0x000ea20000002300 */
[----:B------:R-:W2:Y:S05]  /*0040*/  LDCU UR7, c[0x0][0x368] ;  /* 0x00006d00ff0777ac */ /* 0x000eaa0008000800 */
[----:B------:R-:W3:Y:S01]  /*0050*/  LDC.64 R2, c[0x0][0x3f8] ;  /* 0x0000fe00ff027b82 */ /* 0x000ee20000000a00 */
[----:B------:R-:W4:Y:S07]  /*0060*/  LDCU UR8, c[0x0][0x400] ;  /* 0x00008000ff0877ac */ /* 0x000f2e0008000800 */
[----:B------:R-:W5:Y:S01]  /*0070*/  S2UR UR5, SR_CTAID.Y ;  /* 0x00000000000579c3 */ /* 0x000f620000002600 */
[----:B-1----:R-:W1:Y:S01]  /*0080*/  I2F.U32.RP R6, UR6 ;  /* 0x0000000600067d06 */ /* 0x002e620008209000 */
[----:B------:R-:W-:-:S06]  /*0090*/  ISETP.NE.U32.AND P2, PT, RZ, UR6, PT ;  /* 0x00000006ff007c0c */ /* 0x000fcc000bf45070 */
[----:B------:R-:W0:Y:S01]  /*00a0*/  S2UR UR4, SR_CTAID.X ;  /* 0x00000000000479c3 */ /* 0x000e220000002500 */
[----:B-1----:R-:W1:Y:S02]  /*00b0*/  MUFU.RCP R6, R6 ;  /* 0x0000000600067308 */ /* 0x002e640000001000 */
[----:B-1----:R-:W-:-:S06]  /*00c0*/  IADD3 R4, PT, PT, R6, 0xffffffe, RZ ;  /* 0x0ffffffe06047810 */ /* 0x002fcc0007ffe0ff */
[----:B------:R1:W4:Y:S02]  /*00d0*/  F2I.FTZ.U32.TRUNC.NTZ R5, R4 ;  /* 0x0000000400057305 */ /* 0x000324000021f000 */
[----:B-1----:R-:W-:Y:S01]  /*00e0*/  HFMA2 R4, -RZ, RZ, 0, 0 ;  /* 0x00000000ff047431 */ /* 0x002fe200000001ff */
[----:B----4-:R-:W-:-:S05]  /*00f0*/  IADD3 R7, PT, PT, RZ, -R5, RZ ;  /* 0x80000005ff077210 */ /* 0x010fca0007ffe0ff */
[----:B------:R-:W-:-:S04]  /*0100*/  IMAD R7, R7, UR6, RZ ;  /* 0x0000000607077c24 */ /* 0x000fc8000f8e02ff */
[----:B------:R-:W-:-:S06]  /*0110*/  IMAD.HI.U32 R5, R5, R7, R4 ;  /* 0x0000000705057227 */ /* 0x000fcc00078e0004 */
[----:B---3--:R-:W-:-:S05]  /*0120*/  IMAD.HI.U32 R7, R5, R2, RZ ;  /* 0x0000000205077227 */ /* 0x008fca00078e00ff */
[----:B------:R-:W-:-:S05]  /*0130*/  IADD3 R5, PT, PT, -R7, RZ, RZ ;  /* 0x000000ff07057210 */ /* 0x000fca0007ffe1ff */
[----:B------:R-:W-:-:S05]  /*0140*/  IMAD R5, R5, UR6, R2 ;  /* 0x0000000605057c24 */ /* 0x000fca000f8e0202 */
[----:B------:R-:W-:-:S13]  /*0150*/  ISETP.GE.U32.AND P0, PT, R5, UR6, PT ;  /* 0x0000000605007c0c */ /* 0x000fda000bf06070 */
[----:B------:R-:W-:Y:S02]  /*0160*/  @P0 IADD3 R5, PT, PT, R5, -UR6, RZ ;  /* 0x8000000605050c10 */ /* 0x000fe4000fffe0ff */
[----:B------:R-:W-:Y:S02]  /*0170*/  @P0 IADD3 R7, PT, PT, R7, 0x1, RZ ;  /* 0x0000000107070810 */ /* 0x000fe40007ffe0ff */
[----:B------:R-:W-:-:S13]  /*0180*/  ISETP.GE.U32.AND P1, PT, R5, UR6, PT ;  /* 0x0000000605007c0c */ /* 0x000fda000bf26070 */
[----:B------:R-:W-:Y:S02]  /*0190*/  @P1 IADD3 R7, PT, PT, R7, 0x1, RZ ;  /* 0x0000000107071810 */ /* 0x000fe40007ffe0ff */
[----:B------:R-:W-:-:S04]  /*01a0*/  @!P2 LOP3.LUT R7, RZ, UR6, RZ, 0x33, !PT ;  /* 0x00000006ff07ac12 */ /* 0x000fc8000f8e33ff */
[----:B------:R-:W1:Y:S01]  /*01b0*/  I2F.U32.RP R6, R7 ;  /* 0x0000000700067306 */ /* 0x000e620000209000 */
[----:B------:R-:W-:-:S07]  /*01c0*/  ISETP.NE.U32.AND P2, PT, R7, RZ, PT ;  /* 0x000000ff0700720c */ /* 0x000fce0003f45070 */
[----:B-1----:R-:W1:Y:S02]  /*01d0*/  MUFU.RCP R6, R6 ;  /* 0x0000000600067308 */ /* 0x002e640000001000 */
[----:B-1----:R-:W-:-:S06]  /*01e0*/  IADD3 R4, PT, PT, R6, 0xffffffe, RZ ;  /* 0x0ffffffe06047810 */ /* 0x002fcc0007ffe0ff */
[----:B------:R1:W3:Y:S02]  /*01f0*/  F2I.FTZ.U32.TRUNC.NTZ R5, R4 ;  /* 0x0000000400057305 */ /* 0x0002e4000021f000 */
[----:B-1----:R-:W-:Y:S01]  /*0200*/  MOV R4, RZ ;  /* 0x000000ff00047202 */ /* 0x002fe20000000f00 */
[----:B---3--:R-:W-:-:S05]  /*0210*/  IMAD R8, R7, R5, RZ ;  /* 0x0000000507087224 */ /* 0x008fca00078e02ff */
[----:B------:R-:W-:-:S05]  /*0220*/  IADD3 R9, PT, PT, -R8, RZ, RZ ;  /* 0x000000ff08097210 */ /* 0x000fca0007ffe1ff */
[----:B------:R-:W-:Y:S02]  /*0230*/  IMAD.HI.U32 R5, R5, R9, R4 ;  /* 0x0000000905057227 */ /* 0x000fe400078e0004 */
[----:B------:R-:W1:Y:S04]  /*0240*/  S2R R4, SR_TID.Y ;  /* 0x0000000000047919 */ /* 0x000e680000002200 */
[----:B-----5:R-:W-:Y:S01]  /*0250*/  IMAD.HI.U32 R5, R5, UR5, RZ ;  /* 0x0000000505057c27 */ /* 0x020fe2000f8e00ff */
[----:B------:R-:W0:Y:S04]  /*0260*/  S2R R9, SR_TID.X ;  /* 0x0000000000097919 */ /* 0x000e280000002100 */
[----:B------:R-:W-:-:S05]  /*0270*/  IADD3 R8, PT, PT, -R5, RZ, RZ ;  /* 0x000000ff05087210 */ /* 0x000fca0007ffe1ff */
[----:B------:R-:W-:-:S05]  /*0280*/  IMAD R8, R7, R8, UR5 ;  /* 0x0000000507087e24 */ /* 0x000fca000f8e0208 */
[----:B------:R-:W-:-:S13]  /*0290*/  ISETP.GE.U32.AND P0, PT, R8, R7, PT ;  /* 0x000000070800720c */ /* 0x000fda0003f06070 */
[----:B------:R-:W-:Y:S02]  /*02a0*/  @P0 IADD3 R8, PT, PT, -R7, R8, RZ ;  /* 0x0000000807080210 */ /* 0x000fe40007ffe1ff */
[----:B------:R-:W-:Y:S02]  /*02b0*/  @P0 IADD3 R5, PT, PT, R5, 0x1, RZ ;  /* 0x0000000105050810 */ /* 0x000fe40007ffe0ff */
[----:B------:R-:W-:Y:S01]  /*02c0*/  ISETP.GE.U32.AND P1, PT, R8, R7, PT ;  /* 0x000000070800720c */ /* 0x000fe20003f26070 */
[----:B0-----:R-:W-:-:S12]  /*02d0*/  IMAD R0, R0, UR4, R9 ;  /* 0x0000000400007c24 */ /* 0x001fd8000f8e0209 */
[----:B------:R-:W-:Y:S02]  /*02e0*/  @P1 IADD3 R5, PT, PT, R5, 0x1, RZ ;  /* 0x0000000105051810 */ /* 0x000fe40007ffe0ff */
[----:B------:R-:W-:-:S04]  /*02f0*/  @!P2 LOP3.LUT R5, RZ, R7, RZ, 0x33, !PT ;  /* 0x00000007ff05a212 */ /* 0x000fc800078e33ff */
[C---:B------:R-:W-:Y:S01]  /*0300*/  IADD3 R6, PT, PT, -R5.reuse, RZ, RZ ;  /* 0x000000ff05067210 */ /* 0x040fe20007ffe1ff */
[----:B--2---:R-:W-:-:S04]  /*0310*/  IMAD R10, R5, UR7, R10 ;  /* 0x00000007050a7c24 */ /* 0x004fc8000f8e020a */
[----:B------:R-:W-:-:S04]  /*0320*/  IMAD R7, R7, R6, UR5 ;  /* 0x0000000507077e24 */ /* 0x000fc8000f8e0206 */
[----:B-1----:R-:W-:-:S05]  /*0330*/  IMAD R15, R7, UR6, R4 ;  /* 0x00000006070f7c24 */ /* 0x002fca000f8e0204 */
[----:B------:R-:W-:-:S04]  /*0340*/  ISETP.GE.AND P0, PT, R15, R2, PT ;  /* 0x000000020f00720c */ /* 0x000fc80003f06270 */
[----:B------:R-:W-:-:S04]  /*0350*/  ISETP.GE.OR P0, PT, R0, R3, P0 ;  /* 0x000000030000720c */ /* 0x000fc80000706670 */
[----:B------:R-:W-:-:S13]  /*0360*/  ISETP.GE.OR P0, PT, R10, UR8, P0 ;  /* 0x000000080a007c0c */ /* 0x000fda0008706670 */
[----:B------:R-:W-:Y:S05]  /*0370*/  @P0 EXIT ;  /* 0x000000000000094d */ /* 0x000fea0003800000 */
[----:B------:R-:W0:Y:S01]  /*0380*/  LDC.64 R4, c[0x0][0x388] ;  /* 0x0000e200ff047b82 */ /* 0x000e220000000a00 */
[----:B------:R-:W1:Y:S01]  /*0390*/  LDCU.64 UR4, c[0x0][0x358] ;  /* 0x00006b00ff0477ac */ /* 0x000e620008000a00 */
[----:B------:R-:W-:Y:S01]  /*03a0*/  IMAD R0, R10, R3, R0 ;  /* 0x000000030a007224 */ /* 0x000fe200078e0200 */
[----:B------:R-:W2:Y:S03]  /*03b0*/  LDCU.128 UR8, c[0x0][0x3e0] ;  /* 0x00007c00ff0877ac */ /* 0x000ea60008000c00 */
[----:B------:R-:W-:Y:S02]  /*03c0*/  IMAD R15, R0, R2, R15 ;  /* 0x00000002000f7224 */ /* 0x000fe400078e020f */
[----:B------:R-:W3:Y:S01]  /*03d0*/  LDC.64 R12, c[0x0][0x390] ;  /* 0x0000e400ff0c7b82 */ /* 0x000ee20000000a00 */
[----:B------:R-:W4:Y:S07]  /*03e0*/  LDCU.64 UR6, c[0x0][0x3f0] ;  /* 0x00007e00ff0677ac */ /* 0x000f2e0008000a00 */
[----:B------:R-:W5:Y:S08]  /*03f0*/  LDC.64 R8, c[0x0][0x398] ;  /* 0x0000e600ff087b82 */ /* 0x000f700000000a00 */
[----:B------:R-:W2:Y:S01]  /*0400*/  LDC.64 R6, c[0x0][0x3a0] ;  /* 0x0000e800ff067b82 */ /* 0x000ea20000000a00 */
[----:B0-----:R-:W-:-:S06]  /*0410*/  IMAD.WIDE R2, R15, 0x8, R4 ;  /* 0x000000080f027825 */ /* 0x001fcc00078e0204 */
[----:B-1----:R-:W4:Y:S01]  /*0420*/  LDG.E.64 R2, desc[UR4][R2.64] ;  /* 0x0000000402027981 */ /* 0x002f22000c1e1b00 */
[----:B------:R-:W0:Y:S01]  /*0430*/  LDC.64 R10, c[0x0][0x3a8] ;  /* 0x0000ea00ff0a7b82 */ /* 0x000e220000000a00 */
[----:B---3--:R-:W-:-:S06]  /*0440*/  IMAD.WIDE R4, R15, 0x8, R12 ;  /* 0x000000080f047825 */ /* 0x008fcc00078e020c */
[----:B------:R-:W4:Y:S01]  /*0450*/  LDG.E.64 R4, desc[UR4][R4.64] ;  /* 0x0000000404047981 */ /* 0x000f22000c1e1b00 */
[----:B------:R-:W1:Y:S01]  /*0460*/  LDC.64 R18, c[0x0][0x3b0] ;  /* 0x0000ec00ff127b82 */ /* 0x000e620000000a00 */
[----:B-----5:R-:W-:-:S07]  /*0470*/  IMAD.WIDE R24, R15, 0x8, R8 ;  /* 0x000000080f187825 */ /* 0x020fce00078e0208 */
[----:B------:R-:W3:Y:S01]  /*0480*/  LDC.64 R22, c[0x0][0x3b8] ;  /* 0x0000ee00ff167b82 */ /* 0x000ee20000000a00 */
[C---:B--2---:R-:W-:Y:S02]  /*0490*/  IMAD.WIDE R8, R15.reuse, 0x8, R6 ;  /* 0x000000080f087825 */ /* 0x044fe400078e0206 */
[----:B------:R2:W5:Y:S04]  /*04a0*/  LDG.E.64 R6, desc[UR4][R24.64] ;  /* 0x0000000418067981 */ /* 0x000568000c1e1b00 */
[----:B------:R-:W5:Y:S01]  /*04b0*/  LDG.E.64 R8, desc[UR4][R8.64] ;  /* 0x0000000408087981 */ /* 0x000f62000c1e1b00 */
[----:B------:R-:W2:Y:S01]  /*04c0*/  LDC.64 R16, c[0x0][0x3c0] ;  /* 0x0000f000ff107b82 */ /* 0x000ea20000000a00 */
[----:B0-----:R-:W-:-:S06]  /*04d0*/  IMAD.WIDE R10, R15, 0x8, R10 ;  /* 0x000000080f0a7825 */ /* 0x001fcc00078e020a */
[----:B------:R-:W5:Y:S01]  /*04e0*/  LDG.E.64 R10, desc[UR4][R10.64] ;  /* 0x000000040a0a7981 */ /* 0x000f62000c1e1b00 */
[----:B------:R-:W0:Y:S01]  /*04f0*/  LDC.64 R12, c[0x0][0x3c8] ;  /* 0x0000f200ff0c7b82 */ /* 0x000e220000000a00 */
[----:B-1----:R-:W-:-:S06]  /*0500*/  IMAD.WIDE R18, R15, 0x8, R18 ;  /* 0x000000080f127825 */ /* 0x002fcc00078e0212 */
[----:B------:R-:W5:Y:S01]  /*0510*/  LDG.E.64 R18, desc[UR4][R18.64] ;  /* 0x0000000412127981 */ /* 0x000f62000c1e1b00 */
[----:B------:R-:W1:Y:S01]  /*0520*/  LDC.64 R20, c[0x0][0x3d0] ;  /* 0x0000f400ff147b82 */ /* 0x000e620000000a00 */
[----:B---3--:R-:W-:-:S06]  /*0530*/  IMAD.WIDE R22, R15, 0x8, R22 ;  /* 0x000000080f167825 */ /* 0x008fcc00078e0216 */
[----:B------:R-:W3:Y:S01]  /*0540*/  LDG.E.64 R22, desc[UR4][R22.64] ;  /* 0x0000000416167981 */ /* 0x000ee2000c1e1b00 */
[----:B--2---:R-:W2:Y:S01]  /*0550*/  LDC.64 R24, c[0x0][0x3d8] ;  /* 0x0000f600ff187b82 */ /* 0x004ea20000000a00 */
[----:B------:R-:W-:-:S06]  /*0560*/  IMAD.WIDE R16, R15, 0x8, R16 ;  /* 0x000000080f107825 */ /* 0x000fcc00078e0210 */
[----:B------:R-:W3:Y:S01]  /*0570*/  LDG.E.64 R16, desc[UR4][R16.64] ;  /* 0x0000000410107981 */ /* 0x000ee2000c1e1b00 */
[----:B0-----:R-:W-:-:S06]  /*0580*/  IMAD.WIDE R12, R15, 0x8, R12 ;  /* 0x000000080f0c7825 */ /* 0x001fcc00078e020c */
[----:B------:R-:W3:Y:S01]  /*0590*/  LDG.E.64 R12, desc[UR4][R12.64] ;  /* 0x000000040c0c7981 */ /* 0x000ee2000c1e1b00 */
[----:B-1----:R-:W-:-:S06]  /*05a0*/  IMAD.WIDE R20, R15, 0x8, R20 ;  /* 0x000000080f147825 */ /* 0x002fcc00078e0214 */
[----:B------:R-:W3:Y:S01]  /*05b0*/  LDG.E.64 R20, desc[UR4][R20.64] ;  /* 0x0000000414147981 */ /* 0x000ee2000c1e1b00 */
[----:B--2---:R-:W-:-:S06]  /*05c0*/  IMAD.WIDE R24, R15, 0x8, R24 ;  /* 0x000000080f187825 */ /* 0x004fcc00078e0218 */
[----:B------:R-:W2:Y:S01]  /*05d0*/  LDG.E.64 R24, desc[UR4][R24.64] ;  /* 0x0000000418187981 */ /* 0x000ea2000c1e1b00 */
[----:B----4-:R-:W-:Y:S01]  /*05e0*/  DADD R2, R2, R4 ;  /* 0x0000000002027229 */ /* 0x010fe20000000004 */
[----:B------:R-:W0:Y:S07]  /*05f0*/  LDC.64 R4, c[0x0][0x380] ;  /* 0x0000e000ff047b82 */ /* 0x000e2e0000000a00 */
[----:B-----5:R-:W-:-:S08]  /*0600*/  DFMA R2, R6, R2, R8 ;  /* 0x000000020602722b */ /* 0x020fd00000000008 */
[----:B------:R-:W-:-:S08]  /*0610*/  DADD R2, R2, R10 ;  /* 0x0000000002027229 */ /* 0x000fd0000000000a */
[----:B------:R-:W-:-:S08]  /*0620*/  DADD R2, R2, R18 ;  /* 0x0000000002027229 */ /* 0x000fd00000000012 */
[----:B---3--:R-:W-:-:S08]  /*0630*/  DADD R2, R2, R22 ;  /* 0x0000000002027229 */ /* 0x008fd00000000016 */
[----:B------:R-:W-:-:S08]  /*0640*/  DADD R2, R2, R16 ;  /* 0x0000000002027229 */ /* 0x000fd00000000010 */
[----:B------:R-:W-:-:S08]  /*0650*/  DADD R2, R2, R12 ;  /* 0x0000000002027229 */ /* 0x000fd0000000000c */
[----:B------:R-:W-:-:S08]  /*0660*/  DFMA R2, R20, UR10, R2 ;  /* 0x0000000a14027c2b */ /* 0x000fd00008000002 */
[----:B--2---:R-:W-:Y:S01]  /*0670*/  DFMA R2, R24, UR6, R2 ;  /* 0x0000000618027c2b */ /* 0x004fe20008000002 */
[----:B0-----:R-:W-:-:S07]  /*0680*/  IMAD.WIDE R4, R15, 0x8, R4 ;  /* 0x000000080f047825 */ /* 0x001fce00078e0204 */
[----:B------:R-:W-:-:S07]  /*0690*/  DMUL R2, R2, UR8 ;  /* 0x0000000802027c28 */ /* 0x000fce0008000000 */
[----:B------:R-:W-:Y:S01]  /*06a0*/  STG.E.64 desc[UR4][R4.64], R2 ;  /* 0x0000000204007986 */ /* 0x000fe2000c101b04 */
[----:B------:R-:W-:Y:S05]  /*06b0*/  EXIT ;  /* 0x000000000000794d */ /* 0x000fea0003800000 */
.L_x_0:
[----:B------:R-:W-:-:S00]  /*06c0*/  BRA `(.L_x_0) ;  /* 0xfffffffc00fc7947 */ /* 0x000fc0000383ffff */
[----:B------:R-:W-:-:S00]  /*06d0*/  NOP ;  /* 0x0000000000007918 */ /* 0x000fc00000000000 */
        /* <DEDUP_REMOVED lines=10> */
.L_x_42:


//--------------------- .text._Z8jacobianPdS_S_S_iii --------------------------
	.section	.text._Z8jacobianPdS_S_S_iii,"ax",@progbits
	.align	128
        .global         _Z8jacobianPdS_S_S_iii
        .type           _Z8jacobianPdS_S_S_iii,@function
        .size           _Z8jacobianPdS_S_S_iii,(.L_x_43 - _Z8jacobianPdS_S_S_iii)
        .other          _Z8jacobianPdS_S_S_iii,@"STO_CUDA_ENTRY STV_DEFAULT"
_Z8jacobianPdS_S_S_iii:
.text._Z8jacobianPdS_S_S_iii:
[----:B------:R-:W-:Y:S08]  /*0000*/  LDC R1, c[0x0][0x37c] ;  /* 0x0000df00ff017b82 */ /* 0x000ff00000000800 */
[----:B------:R-:W0:Y:S01]  /*0010*/  LDC R0, c[0x0][0x360] ;  /* 0x0000d800ff007b82 */ /* 0x000e220000000800 */
[----:B------:R-:W1:Y:S01]  /*0020*/  LDCU UR6, c[0x0][0x364] ;  /* 0x00006c80ff0677ac */ /* 0x000e620008000800 */
[----:B------:R-:W0:Y:S06]  /*0030*/  S2R R11, SR_TID.X ;  /* 0x00000000000b7919 */ /* 0x000e2c0000002100 */
[----:B------:R-:W2:Y:S08]  /*0040*/  LDC.64 R8, c[0x0][0x3a0] ;  /* 0x0000e800ff087b82 */ /* 0x000eb00000000a00 */
[----:B------:R-:W-:Y:S01]  /*0050*/  S2UR UR5, SR_CTAID.Y ;  /* 0x00000000000579c3 */ /* 0x000fe20000002600 */
[----:B-1----:R-:W1:Y:S01]  /*0060*/  I2F.U32.RP R4, UR6 ;  /* 0x0000000600047d06 */ /* 0x002e620008209000 */
[----:B------:R-:W-:-:S06]  /*0070*/  ISETP.NE.U32.AND P2, PT, RZ, UR6, PT ;  /* 0x00000006ff007c0c */ /* 0x000fcc000bf45070 */
[----:B------:R-:W0:Y:S01]  /*0080*/  S2UR UR4, SR_CTAID.X ;  /* 0x00000000000479c3 */ /* 0x000e220000002500 */
[----:B-1----:R-:W1:Y:S01]  /*0090*/  MUFU.RCP R4, R4 ;  /* 0x0000000400047308 */ /* 0x002e620000001000 */
[----:B0-----:R-:W-:Y:S01]  /*00a0*/  IMAD R11, R0, UR4, R11 ;  /* 0x00000004000b7c24 */ /* 0x001fe2000f8e020b */
[----:B--2---:R-:W-:Y:S01]  /*00b0*/  IADD3 R0, PT, PT, R9, -0x1, RZ ;  /* 0xffffffff09007810 */ /* 0x004fe20007ffe0ff */
[----:B------:R-:W0:Y:S01]  /*00c0*/  LDCU UR4, c[0x0][0x368] ;  /* 0x00006d00ff0477ac */ /* 0x000e220008000800 */
[----:B-1----:R-:W-:-:S04]  /*00d0*/  IADD3 R2, PT, PT, R4, 0xffffffe, RZ ;  /* 0x0ffffffe04027810 */ /* 0x002fc80007ffe0ff */
[----:B------:R1:W2:Y:S02]  /*00e0*/  F2I.FTZ.U32.TRUNC.NTZ R3, R2 ;  /* 0x0000000200037305 */ /* 0x0002a4000021f000 */
[----:B-1----:R-:W-:Y:S01]  /*00f0*/  HFMA2 R2, -RZ, RZ, 0, 0 ;  /* 0x00000000ff027431 */ /* 0x002fe200000001ff */
[----:B--2---:R-:W-:-:S05]  /*0100*/  IADD3 R5, PT, PT, RZ, -R3, RZ ;  /* 0x80000003ff057210 */ /* 0x004fca0007ffe0ff */
[----:B------:R-:W-:-:S04]  /*0110*/  IMAD R5, R5, UR6, RZ ;  /* 0x0000000605057c24 */ /* 0x000fc8000f8e02ff */
[----:B------:R-:W-:-:S06]  /*0120*/  IMAD.HI.U32 R3, R3, R5, R2 ;  /* 0x0000000503037227 */ /* 0x000fcc00078e0002 */
[----:B------:R-:W-:-:S05]  /*0130*/  IMAD.HI.U32 R5, R3, R8, RZ ;  /* 0x0000000803057227 */ /* 0x000fca00078e00ff */
        /* <DEDUP_REMOVED lines=12> */
[----:B------:R1:W2:Y:S02]  /*0200*/  F2I.FTZ.U32.TRUNC.NTZ R3, R2 ;  /* 0x0000000200037305 */ /* 0x0002a4000021f000 */
[----:B-1----:R-:W-:Y:S01]  /*0210*/  MOV R2, RZ ;  /* 0x000000ff00027202 */ /* 0x002fe20000000f00 */
[----:B--2---:R-:W-:-:S05]  /*0220*/  IMAD R6, R5, R3, RZ ;  /* 0x0000000305067224 */ /* 0x004fca00078e02ff */
[----:B------:R-:W-:-:S05]  /*0230*/  IADD3 R7, PT, PT, -R6, RZ, RZ ;  /* 0x000000ff06077210 */ /* 0x000fca0007ffe1ff */
[----:B------:R-:W-:Y:S02]  /*0240*/  IMAD.HI.U32 R3, R3, R7, R2 ;  /* 0x0000000703037227 */ /* 0x000fe400078e0002 */
[----:B------:R-:W1:Y:S04]  /*0250*/  S2R R2, SR_TID.Y ;  /* 0x0000000000027919 */ /* 0x000e680000002200 */
[----:B------:R-:W-:-:S05]  /*0260*/  IMAD.HI.U32 R3, R3, UR5, RZ ;  /* 0x0000000503037c27 */ /* 0x000fca000f8e00ff */
[----:B------:R-:W-:-:S05]  /*0270*/  IADD3 R6, PT, PT, -R3, RZ, RZ ;  /* 0x000000ff03067210 */ /* 0x000fca0007ffe1ff */
[----:B------:R-:W-:-:S05]  /*0280*/  IMAD R6, R5, R6, UR5 ;  /* 0x0000000505067e24 */ /* 0x000fca000f8e0206 */
[----:B------:R-:W-:-:S13]  /*0290*/  ISETP.GE.U32.AND P0, PT, R6, R5, PT ;  /* 0x000000050600720c */ /* 0x000fda0003f06070 */
[----:B------:R-:W-:Y:S02]  /*02a0*/  @P0 IADD3 R6, PT, PT, -R5, R6, RZ ;  /* 0x0000000605060210 */ /* 0x000fe40007ffe1ff */
[----:B------:R-:W-:Y:S02]  /*02b0*/  @P0 IADD3 R3, PT, PT, R3, 0x1, RZ ;  /* 0x0000000103030810 */ /* 0x000fe40007ffe0ff */
[----:B------:R-:W-:-:S13]  /*02c0*/  ISETP.GE.U32.AND P1, PT, R6, R5, PT ;  /* 0x000000050600720c */ /* 0x000fda0003f26070 */
[----:B------:R-:W-:Y:S02]  /*02d0*/  @P1 IADD3 R3, PT, PT, R3, 0x1, RZ ;  /* 0x0000000103031810 */ /* 0x000fe40007ffe0ff */
[----:B------:R-:W-:-:S04]  /*02e0*/  @!P2 LOP3.LUT R3, RZ, R5, RZ, 0x33, !PT ;  /* 0x00000005ff03a212 */ /* 0x000fc800078e33ff */
[----:B------:R-:W-:-:S05]  /*02f0*/  IADD3 R4, PT, PT, -R3, RZ, RZ ;  /* 0x000000ff03047210 */ /* 0x000fca0007ffe1ff */
[----:B------:R-:W-:-:S04]  /*0300*/  IMAD R5, R5, R4, UR5 ;  /* 0x0000000505057e24 */ /* 0x000fc8000f8e0204 */
[----:B-1----:R-:W-:Y:S01]  /*0310*/  IMAD R13, R5, UR6, R2 ;  /* 0x00000006050d7c24 */ /* 0x002fe2000f8e0202 */
[----:B------:R-:W-:-:S04]  /*0320*/  IADD3 R2, PT, PT, R8, -0x1, RZ ;  /* 0xffffffff08027810 */ /* 0x000fc80007ffe0ff */
[----:B------:R-:W-:-:S04]  /*0330*/  ISETP.GE.AND P0, PT, R13, R2, PT ;  /* 0x000000020d00720c */ /* 0x000fc80003f06270 */
[----:B------:R-:W-:Y:S02]  /*0340*/  ISETP.GE.OR P0, PT, R11, R0, P0 ;  /* 0x000000000b00720c */ /* 0x000fe40000706670 */
[----:B------:R-:W0:Y:S11]  /*0350*/  S2R R0, SR_TID.Z ;  /* 0x0000000000007919 */ /* 0x000e360000002300 */
[----:B------:R-:W1:Y:S01]  /*0360*/  @!P0 LDC R2, c[0x0][0x3a8] ;  /* 0x0000ea00ff028b82 */ /* 0x000e620000000800 */
[----:B0-----:R-:W-:Y:S01]  /*0370*/  IMAD R0, R3, UR4, R0 ;  /* 0x0000000403007c24 */ /* 0x001fe2000f8e0200 */
[----:B-1----:R-:W-:-:S04]  /*0380*/  @!P0 IADD3 R3, PT, PT, R2, -0x1, RZ ;  /* 0xffffffff02038810 */ /* 0x002fc80007ffe0ff */
[----:B------:R-:W-:-:S04]  /*0390*/  ISETP.GE.OR P0, PT, R0, R3, P0 ;  /* 0x000000030000720c */ /* 0x000fc80000706670 */
[----:B------:R-:W-:-:S04]  /*03a0*/  ISETP.LT.OR P0, PT, R11, 0x1, P0 ;  /* 0x000000010b00780c */ /* 0x000fc80000701670 */
[----:B------:R-:W-:-:S04]  /*03b0*/  ISETP.EQ.OR P0, PT, R13, RZ, P0 ;  /* 0x000000ff0d00720c */ /* 0x000fc80000702670 */
[----:B------:R-:W-:-:S13]  /*03c0*/  ISETP.EQ.OR P0, PT, R0, RZ, P0 ;  /* 0x000000ff0000720c */ /* 0x000fda0000702670 */
[----:B------:R-:W-:Y:S05]  /*03d0*/  @P0 EXIT ;  /* 0x000000000000094d */ /* 0x000fea0003800000 */
[----:B------:R-:W0:Y:S01]  /*03e0*/  LDC.64 R6, c[0x0][0x388] ;  /* 0x0000e200ff067b82 */ /* 0x000e220000000a00 */
[----:B------:R-:W-:Y:S01]  /*03f0*/  IMAD R9, R8, R9, RZ ;  /* 0x0000000908097224 */ /* 0x000fe200078e02ff */
[----:B------:R-:W1:Y:S01]  /*0400*/  LDCU.64 UR4, c[0x0][0x358] ;  /* 0x00006b00ff0477ac */ /* 0x000e620008000a00 */
[CC--:B------:R-:W-:Y:S01]  /*0410*/  IMAD R25, R11.reuse, R8.reuse, R13 ;  /* 0x000000080b197224 */ /* 0x0c0fe200078e020d */
[----:B------:R-:W-:Y:S01]  /*0420*/  IADD3 R11, PT, PT, R11, -0x1, RZ ;  /* 0xffffffff0b0b7810 */ /* 0x000fe20007ffe0ff */
[CC--:B------:R-:W-:Y:S02]  /*0430*/  IMAD R10, R0.reuse, R9.reuse, R9 ;  /* 0x00000009000a7224 */ /* 0x0c0fe400078e0209 */
[----:B------:R-:W-:Y:S01]  /*0440*/  IMAD R29, R0, R9, R25 ;  /* 0x00000009001d7224 */ /* 0x000fe200078e0219 */
[----:B------:R-:W2:Y:S01]  /*0450*/  LDC.64 R2, c[0x0][0x390] ;  /* 0x0000e400ff027b82 */ /* 0x000ea20000000a00 */
[----:B------:R-:W-:Y:S01]  /*0460*/  IMAD R11, R11, R8, R13 ;  /* 0x000000080b0b7224 */ /* 0x000fe200078e020d */
[----:B------:R-:W-:-:S02]  /*0470*/  IADD3 R13, PT, PT, R25, R10, RZ ;  /* 0x0000000a190d7210 */ /* 0x000fc40007ffe0ff */
[----:B------:R-:W-:Y:S01]  /*0480*/  IADD3 R27, PT, PT, R29, R8, RZ ;  /* 0x000000081d1b7210 */ /* 0x000fe20007ffe0ff */
[----:B------:R-:W-:Y:S02]  /*0490*/  IMAD R8, R9, -0x2, R10 ;  /* 0xfffffffe09087824 */ /* 0x000fe400078e020a */
[----:B------:R-:W-:Y:S01]  /*04a0*/  IMAD R0, R0, R9, R11 ;  /* 0x0000000900007224 */ /* 0x000fe200078e020b */
[----:B------:R-:W3:Y:S02]  /*04b0*/  LDC.64 R4, c[0x0][0x398] ;  /* 0x0000e600ff047b82 */ /* 0x000ee40000000a00 */
[----:B------:R-:W-:Y:S01]  /*04c0*/  IADD3 R25, PT, PT, R25, R8, RZ ;  /* 0x0000000819197210 */ /* 0x000fe20007ffe0ff */
[----:B0-----:R-:W-:-:S04]  /*04d0*/  IMAD.WIDE R22, R27, 0x8, R6 ;  /* 0x000000081b167825 */ /* 0x001fc800078e0206 */
[----:B------:R-:W-:Y:S02]  /*04e0*/  IMAD.WIDE R8, R0, 0x8, R6 ;  /* 0x0000000800087825 */ /* 0x000fe400078e0206 */
[----:B-1----:R-:W4:Y:S02]  /*04f0*/  LDG.E.64 R22, desc[UR4][R22.64] ;  /* 0x0000000416167981 */ /* 0x002f24000c1e1b00 */
[--C-:B--2---:R-:W-:Y:S02]  /*0500*/  IMAD.WIDE R10, R13, 0x8, R2.reuse ;  /* 0x000000080d0a7825 */ /* 0x104fe400078e0202 */
[----:B------:R-:W4:Y:S02]  /*0510*/  LDG.E.64 R8, desc[UR4][R8.64] ;  /* 0x0000000408087981 */ /* 0x000f24000c1e1b00 */
[----:B------:R-:W-:Y:S02]  /*0520*/  IMAD.WIDE R18, R25, 0x8, R2 ;  /* 0x0000000819127825 */ /* 0x000fe400078e0202 */
[----:B------:R-:W2:Y:S02]  /*0530*/  LDG.E.64 R10, desc[UR4][R10.64] ;  /* 0x000000040a0a7981 */ /* 0x000ea4000c1e1b00 */
[----:B------:R-:W-:-:S02]  /*0540*/  IMAD.WIDE R14, R13, 0x8, R6 ;  /* 0x000000080d0e7825 */ /* 0x000fc400078e0206 */
[----:B------:R-:W2:Y:S02]  /*0550*/  LDG.E.64 R18, desc[UR4][R18.64] ;  /* 0x0000000412127981 */ /* 0x000ea4000c1e1b00 */
[--C-:B---3--:R-:W-:Y:S02]  /*0560*/  IMAD.WIDE R12, R13, 0x8, R4.reuse ;  /* 0x000000080d0c7825 */ /* 0x108fe400078e0204 */
[----:B------:R-:W3:Y:S02]  /*0570*/  LDG.E.64 R14, desc[UR4][R14.64] ;  /* 0x000000040e0e7981 */ /* 0x000ee4000c1e1b00 */
[C---:B------:R-:W-:Y:S02]  /*0580*/  IMAD.WIDE R20, R25.reuse, 0x8, R4 ;  /* 0x0000000819147825 */ /* 0x040fe400078e0204 */
[----:B------:R-:W5:Y:S02]  /*0590*/  LDG.E.64 R12, desc[UR4][R12.64] ;  /* 0x000000040c0c7981 */ /* 0x000f64000c1e1b00 */
[----:B------:R-:W-:-:S02]  /*05a0*/  IMAD.WIDE R24, R25, 0x8, R6 ;  /* 0x0000000819187825 */ /* 0x000fc400078e0206 */
[----:B------:R-:W5:Y:S04]  /*05b0*/  LDG.E.64 R20, desc[UR4][R20.64] ;  /* 0x0000000414147981 */ /* 0x000f68000c1e1b00 */
[----:B------:R-:W3:Y:S01]  /*05c0*/  LDG.E.64 R16, desc[UR4][R24.64] ;  /* 0x0000000418107981 */ /* 0x000ee2000c1e1b00 */
[----:B------:R-:W-:Y:S01]  /*05d0*/  IADD3 R26, PT, PT, R29, 0x1, RZ ;  /* 0x000000011d1a7810 */ /* 0x000fe20007ffe0ff */
[----:B----4-:R-:W-:-:S04]  /*05e0*/  DADD R8, R22, -R8 ;  /* 0x0000000016087229 */ /* 0x010fc80000000808 */
[----:B------:R-:W-:-:S05]  /*05f0*/  IMAD.WIDE R22, R26, 0x8, R4 ;  /* 0x000000081a167825 */ /* 0x000fca00078e0204 */
[----:B------:R-:W4:Y:S01]  /*0600*/  LDG.E.64 R24, desc[UR4][R22.64+-0x10] ;  /* 0xfffff00416187981 */ /* 0x000f22000c1e1b00 */
[----:B--2---:R-:W-:Y:S01]  /*0610*/  DADD R10, R10, -R18 ;  /* 0x000000000a0a7229 */ /* 0x004fe20000000812 */
[----:B------:R-:W-:Y:S01]  /*0620*/  IMAD.WIDE R18, R26, 0x8, R2 ;  /* 0x000000081a127825 */ /* 0x000fe200078e0202 */
[----:B-----5:R-:W-:Y:S01]  /*0630*/  DADD R12, R12, -R20 ;  /* 0x000000000c0c7229 */ /* 0x020fe20000000814 */
[----:B------:R0:W4:Y:S01]  /*0640*/  LDG.E.64 R20, desc[UR4][R22.64] ;  /* 0x0000000416147981 */ /* 0x000122000c1e1b00 */
[----:B---3--:R-:W-:-:S03]  /*0650*/  DADD R14, R14, -R16 ;  /* 0x000000000e0e7229 */ /* 0x008fc60000000810 */
[----:B------:R-:W2:Y:S04]  /*0660*/  LDG.E.64 R16, desc[UR4][R18.64] ;  /* 0x0000000412107981 */ /* 0x000ea8000c1e1b00 */
[----:B------:R-:W2:Y:S01]  /*0670*/  LDG.E.64 R18, desc[UR4][R18.64+-0x10] ;  /* 0xfffff00412127981 */ /* 0x000ea2000c1e1b00 */
[----:B------:R-:W-:-:S04]  /*0680*/  IMAD.WIDE R6, R26, 0x8, R6 ;  /* 0x000000081a067825 */ /* 0x000fc800078e0206 */
[----:B0-----:R-:W-:-:S04]  /*0690*/  IMAD.WIDE R22, R27, 0x8, R4 ;  /* 0x000000081b167825 */ /* 0x001fc800078e0204 */
[----:B------:R-:W-:Y:S02]  /*06a0*/  IMAD.WIDE R4, R0, 0x8, R4 ;  /* 0x0000000800047825 */ /* 0x000fe400078e0204 */
[----:B------:R-:W3:Y:S04]  /*06b0*/  LDG.E.64 R22, desc[UR4][R22.64] ;  /* 0x0000000416167981 */ /* 0x000ee8000c1e1b00 */
[----:B------:R-:W3:Y:S01]  /*06c0*/  LDG.E.64 R4, desc[UR4][R4.64] ;  /* 0x0000000404047981 */ /* 0x000ee2000c1e1b00 */
[----:B----4-:R-:W-:-:S03]  /*06d0*/  DADD R20, R20, -R24 ;  /* 0x0000000014147229 */ /* 0x010fc60000000818 */
[----:B------:R-:W4:Y:S04]  /*06e0*/  LDG.E.64 R24, desc[UR4][R6.64] ;  /* 0x0000000406187981 */ /* 0x000f28000c1e1b00 */
[----:B------:R-:W4:Y:S01]  /*06f0*/  LDG.E.64 R6, desc[UR4][R6.64+-0x10] ;  /* 0xfffff00406067981 */ /* 0x000f22000c1e1b00 */
[----:B--2---:R-:W-:Y:S01]  /*0700*/  DADD R16, R16, -R18 ;  /* 0x0000000010107229 */ /* 0x004fe20000000812 */
[----:B------:R-:W-:-:S04]  /*0710*/  IMAD.WIDE R18, R27, 0x8, R2 ;  /* 0x000000081b127825 */ /* 0x000fc800078e0202 */
[----:B------:R-:W-:Y:S02]  /*0720*/  IMAD.WIDE R2, R0, 0x8, R2 ;  /* 0x0000000800027825 */ /* 0x000fe400078e0202 */
[----:B------:R-:W2:Y:S04]  /*0730*/  LDG.E.64 R18, desc[UR4][R18.64] ;  /* 0x0000000412127981 */ /* 0x000ea8000c1e1b00 */
[----:B------:R-:W2:Y:S01]  /*0740*/  LDG.E.64 R2, desc[UR4][R2.64] ;  /* 0x0000000402027981 */ /* 0x000ea2000c1e1b00 */
[----:B------:R-:W-:Y:S02]  /*0750*/  DMUL R26, R20, R14 ;  /* 0x0000000e141a7228 */ /* 0x000fe40000000000 */
[----:B------:R-:W-:Y:S02]  /*0760*/  DMUL R20, R10, R20 ;  /* 0x000000140a147228 */ /* 0x000fe40000000000 */
[----:B------:R-:W-:-:S06]  /*0770*/  DMUL R14, R16, R14 ;  /* 0x0000000e100e7228 */ /* 0x000fcc0000000000 */
[----:B------:R-:W-:Y:S02]  /*0780*/  DFMA R20, R16, R12, -R20 ;  /* 0x0000000c1014722b */ /* 0x000fe40000000814 */
[----:B---3--:R-:W-:Y:S02]  /*0790*/  DADD R4, R22, -R4 ;  /* 0x0000000016047229 */ /* 0x008fe40000000804 */
[----:B----4-:R-:W-:-:S08]  /*07a0*/  DADD R24, R24, -R6 ;  /* 0x0000000018187229 */ /* 0x010fd00000000806 */
[----:B------:R-:W-:Y:S02]  /*07b0*/  DFMA R26, R12, R24, -R26 ;  /* 0x000000180c1a722b */ /* 0x000fe4000000081a */
[----:B--2---:R-:W-:Y:S01]  /*07c0*/  DADD R6, R18, -R2 ;  /* 0x0000000012067229 */ /* 0x004fe20000000802 */
[----:B------:R-:W0:Y:S07]  /*07d0*/  LDC.64 R2, c[0x0][0x380] ;  /* 0x0000e000ff027b82 */ /* 0x000e2e0000000a00 */
[----:B------:R-:W-:-:S02]  /*07e0*/  DMUL R6, R6, R26 ;  /* 0x0000001a06067228 */ /* 0x000fc40000000000 */
[----:B------:R-:W-:-:S06]  /*07f0*/  DFMA R14, R10, R24, -R14 ;  /* 0x000000180a0e722b */ /* 0x000fcc000000080e */
[----:B------:R-:W-:-:S08]  /*0800*/  DFMA R6, R8, R20, -R6 ;  /* 0x000000140806722b */ /* 0x000fd00000000806 */
[----:B------:R-:W-:Y:S01]  /*0810*/  DFMA R4, R4, R14, R6 ;  /* 0x0000000e0404722b */ /* 0x000fe20000000006 */
[----:B0-----:R-:W-:-:S07]  /*0820*/  IMAD.WIDE R2, R29, 0x8, R2 ;  /* 0x000000081d027825 */ /* 0x001fce00078e0202 */
[----:B------:R-:W-:-:S07]  /*0830*/  DMUL R4, R4, 0.125 ;  /* 0x3fc0000004047828 */ /* 0x000fce0000000000 */
[----:B------:R-:W-:Y:S01]  /*0840*/  STG.E.64 desc[UR4][R2.64], R4 ;  /* 0x0000000402007986 */ /* 0x000fe2000c101b04 */
[----:B------:R-:W-:Y:S05]  /*0850*/  EXIT ;  /* 0x000000000000794d */ /* 0x000fea0003800000 */
.L_x_1:
        /* <DEDUP_REMOVED lines=10> */
.L_x_43:


//--------------------- .text._Z4intfPdS_iii      --------------------------
	.section	.text._Z4intfPdS_iii,"ax",@progbits
	.align	128
        .global         _Z4intfPdS_iii
        .type           _Z4intfPdS_iii,@function
        .size           _Z4intfPdS_iii,(.L_x_44 - _Z4intfPdS_iii)
        .other          _Z4intfPdS_iii,@"STO_CUDA_ENTRY STV_DEFAULT"
_Z4intfPdS_iii:
.text._Z4intfPdS_iii:
[----:B------:R-:W-:Y:S08]  /*0000*/  LDC R1, c[0x0][0x37c] ;  /* 0x0000df00ff017b82 */ /* 0x000ff00000000800 */
[----:B------:R-:W0:Y:S01]  /*0010*/  LDC R0, c[0x0][0x360] ;  /* 0x0000d800ff007b82 */ /* 0x000e220000000800 */
[----:B------:R-:W1:Y:S07]  /*0020*/  LDCU UR6, c[0x0][0x364] ;  /* 0x00006c80ff0677ac */ /* 0x000e6e0008000800 */
[----:B------:R-:W2:Y:S08]  /*0030*/  LDC.64 R2, c[0x0][0x390] ;  /* 0x0000e400ff027b82 */ /* 0x000eb00000000a00 */
[----:B------:R-:W3:Y:S01]  /*0040*/  S2UR UR5, SR_CTAID.Y ;  /* 0x00000000000579c3 */ /* 0x000ee20000002600 */
        /* <DEDUP_REMOVED lines=10> */
[----:B--2---:R-:W-:-:S04]  /*00f0*/  IMAD.HI.U32 R7, R5, R2, RZ ;  /* 0x0000000205077227 */ /* 0x004fc800078e00ff */
[----:B------:R-:W-:-:S04]  /*0100*/  IMAD.MOV R5, RZ, RZ, -R7 ;  /* 0x000000ffff057224 */ /* 0x000fc800078e0a07 */
[----:B------:R-:W-:-:S05]  /*0110*/  IMAD R5, R5, UR6, R2 ;  /* 0x0000000605057c24 */ /* 0x000fca000f8e0202 */
[----:B------:R-:W-:-:S13]  /*0120*/  ISETP.GE.U32.AND P0, PT, R5, UR6, PT ;  /* 0x0000000605007c0c */ /* 0x000fda000bf06070 */
[----:B------:R-:W-:Y:S02]  /*0130*/  @P0 IADD3 R5, PT, PT, R5, -UR6, RZ ;  /* 0x8000000605050c10 */ /* 0x000fe4000fffe0ff */
[----:B------:R-:W-:Y:S02]  /*0140*/  @P0 IADD3 R7, PT, PT, R7, 0x1, RZ ;  /* 0x0000000107070810 */ /* 0x000fe40007ffe0ff */
[----:B------:R-:W-:-:S13]  /*0150*/  ISETP.GE.U32.AND P1, PT, R5, UR6, PT ;  /* 0x0000000605007c0c */ /* 0x000fda000bf26070 */
[----:B------:R-:W-:Y:S01]  /*0160*/  @P1 VIADD R7, R7, 0x1 ;  /* 0x0000000107071836 */ /* 0x000fe20000000000 */
[----:B------:R-:W-:-:S04]  /*0170*/  @!P2 LOP3.LUT R7, RZ, UR6, RZ, 0x33, !PT ;  /* 0x00000006ff07ac12 */ /* 0x000fc8000f8e33ff */
[----:B------:R-:W1:Y:S01]  /*0180*/  I2F.U32.RP R6, R7 ;  /* 0x0000000700067306 */ /* 0x000e620000209000 */
[----:B------:R-:W-:-:S07]  /*0190*/  ISETP.NE.U32.AND P2, PT, R7, RZ, PT ;  /* 0x000000ff0700720c */ /* 0x000fce0003f45070 */
[----:B-1----:R-:W1:Y:S02]  /*01a0*/  MUFU.RCP R6, R6 ;  /* 0x0000000600067308 */ /* 0x002e640000001000 */
[----:B-1----:R-:W-:-:S06]  /*01b0*/  IADD3 R4, PT, PT, R6, 0xffffffe, RZ ;  /* 0x0ffffffe06047810 */ /* 0x002fcc0007ffe0ff */
[----:B------:R1:W2:Y:S02]  /*01c0*/  F2I.FTZ.U32.TRUNC.NTZ R5, R4 ;  /* 0x0000000400057305 */ /* 0x0002a4000021f000 */
[----:B-1----:R-:W-:Y:S02]  /*01d0*/  IMAD.MOV.U32 R4, RZ, RZ, RZ ;  /* 0x000000ffff047224 */ /* 0x002fe400078e00ff */
[----:B--2---:R-:W-:-:S05]  /*01e0*/  IMAD R8, R7, R5, RZ ;  /* 0x0000000507087224 */ /* 0x004fca00078e02ff */
[----:B------:R-:W-:-:S05]  /*01f0*/  IADD3 R9, PT, PT, -R8, RZ, RZ ;  /* 0x000000ff08097210 */ /* 0x000fca0007ffe1ff */
[----:B------:R-:W-:Y:S02]  /*0200*/  IMAD.HI.U32 R5, R5, R9, R4 ;  /* 0x0000000905057227 */ /* 0x000fe400078e0004 */
[----:B------:R-:W1:Y:S04]  /*0210*/  S2R R4, SR_TID.Y ;  /* 0x0000000000047919 */ /* 0x000e680000002200 */
[----:B---3--:R-:W-:Y:S02]  /*0220*/  IMAD.HI.U32 R8, R5, UR5, RZ ;  /* 0x0000000505087c27 */ /* 0x008fe4000f8e00ff */
[----:B------:R-:W0:Y:S03]  /*0230*/  S2R R5, SR_TID.X ;  /* 0x0000000000057919 */ /* 0x000e260000002100 */
[----:B------:R-:W-:-:S05]  /*0240*/  IADD3 R10, PT, PT, -R8, RZ, RZ ;  /* 0x000000ff080a7210 */ /* 0x000fca0007ffe1ff */
[----:B------:R-:W-:-:S05]  /*0250*/  IMAD R10, R7, R10, UR5 ;  /* 0x00000005070a7e24 */ /* 0x000fca000f8e020a */
[----:B------:R-:W-:-:S13]  /*0260*/  ISETP.GE.U32.AND P0, PT, R10, R7, PT ;  /* 0x000000070a00720c */ /* 0x000fda0003f06070 */
[----:B------:R-:W-:Y:S01]  /*0270*/  @P0 IADD3 R10, PT, PT, -R7, R10, RZ ;  /* 0x0000000a070a0210 */ /* 0x000fe20007ffe1ff */
[----:B------:R-:W-:-:S03]  /*0280*/  @P0 VIADD R8, R8, 0x1 ;  /* 0x0000000108080836 */ /* 0x000fc60000000000 */
[----:B------:R-:W-:Y:S01]  /*0290*/  ISETP.GE.U32.AND P1, PT, R10, R7, PT ;  /* 0x000000070a00720c */ /* 0x000fe20003f26070 */
[----:B0-----:R-:W-:Y:S01]  /*02a0*/  IMAD R5, R0, UR4, R5 ;  /* 0x0000000400057c24 */ /* 0x001fe2000f8e0205 */
[----:B------:R-:W0:Y:S01]  /*02b0*/  LDCU UR4, c[0x0][0x368] ;  /* 0x00006d00ff0477ac */ /* 0x000e220008000800 */
[----:B------:R-:W-:-:S10]  /*02c0*/  VIADD R0, R3, 0xffffffff ;  /* 0xffffffff03007836 */ /* 0x000fd40000000000 */
[----:B------:R-:W-:Y:S02]  /*02d0*/  @P1 IADD3 R8, PT, PT, R8, 0x1, RZ ;  /* 0x0000000108081810 */ /* 0x000fe40007ffe0ff */
[----:B------:R-:W-:-:S04]  /*02e0*/  @!P2 LOP3.LUT R8, RZ, R7, RZ, 0x33, !PT ;  /* 0x00000007ff08a212 */ /* 0x000fc800078e33ff */
[----:B------:R-:W-:-:S05]  /*02f0*/  IADD3 R6, PT, PT, -R8, RZ, RZ ;  /* 0x000000ff08067210 */ /* 0x000fca0007ffe1ff */
[----:B------:R-:W-:-:S04]  /*0300*/  IMAD R7, R7, R6, UR5 ;  /* 0x0000000507077e24 */ /* 0x000fc8000f8e0206 */
[----:B-1----:R-:W-:Y:S01]  /*0310*/  IMAD R4, R7, UR6, R4 ;  /* 0x0000000607047c24 */ /* 0x002fe2000f8e0204 */
[----:B------:R-:W-:-:S04]  /*0320*/  IADD3 R7, PT, PT, R2, -0x1, RZ ;  /* 0xffffffff02077810 */ /* 0x000fc80007ffe0ff */
[----:B------:R-:W-:Y:S02]  /*0330*/  ISETP.GE.AND P0, PT, R4, R7, PT ;  /* 0x000000070400720c */ /* 0x000fe40003f06270 */
[----:B------:R-:W0:Y:S02]  /*0340*/  S2R R7, SR_TID.Z ;  /* 0x0000000000077919 */ /* 0x000e240000002300 */
[----:B------:R-:W-:-:S13]  /*0350*/  ISETP.GE.OR P0, PT, R5, R0, P0 ;  /* 0x000000000500720c */ /* 0x000fda0000706670 */
        /* <DEDUP_REMOVED lines=9> */
[CC--:B------:R-:W-:Y:S01]  /*03f0*/  IMAD R9, R5.reuse, R2.reuse, -R2 ;  /* 0x0000000205097224 */ /* 0x0c0fe200078e0a02 */
[----:B------:R-:W1:Y:S01]  /*0400*/  LDCU.64 UR4, c[0x0][0x358] ;  /* 0x00006b00ff0477ac */ /* 0x000e620008000a00 */
[----:B------:R-:W-:Y:S02]  /*0410*/  IMAD R17, R2, R3, RZ ;  /* 0x0000000302117224 */ /* 0x000fe400078e02ff */
[----:B------:R-:W-:Y:S01]  /*0420*/  IMAD R18, R5, R2, R4 ;  /* 0x0000000205127224 */ /* 0x000fe200078e0204 */
[----:B------:R-:W-:-:S03]  /*0430*/  IADD3 R9, PT, PT, R4, R9, RZ ;  /* 0x0000000904097210 */ /* 0x000fc60007ffe0ff */
[CC--:B------:R-:W-:Y:S02]  /*0440*/  IMAD R0, R16.reuse, R17.reuse, R18 ;  /* 0x0000001110007224 */ /* 0x0c0fe400078e0212 */
[----:B------:R-:W-:-:S04]  /*0450*/  IMAD R9, R16, R17, R9 ;  /* 0x0000001110097224 */ /* 0x000fc800078e0209 */
[----:B0-----:R-:W-:-:S04]  /*0460*/  IMAD.WIDE R10, R9, 0x8, R6 ;  /* 0x00000008090a7825 */ /* 0x001fc800078e0206 */
[----:B------:R-:W-:Y:S02]  /*0470*/  IMAD.WIDE R12, R0, 0x8, R6 ;  /* 0x00000008000c7825 */ /* 0x000fe400078e0206 */
[----:B-1----:R-:W2:Y:S04]  /*0480*/  LDG.E.64 R10, desc[UR4][R10.64] ;  /* 0x000000040a0a7981 */ /* 0x002ea8000c1e1b00 */
[----:B------:R-:W2:Y:S01]  /*0490*/  LDG.E.64 R4, desc[UR4][R12.64] ;  /* 0x000000040c047981 */ /* 0x000ea2000c1e1b00 */
[----:B------:R-:W-:-:S03]  /*04a0*/  IMAD.WIDE R14, R2, 0x8, R12 ;  /* 0x00000008020e7825 */ /* 0x000fc600078e020c */
[----:B------:R-:W3:Y:S04]  /*04b0*/  LDG.E.64 R8, desc[UR4][R12.64+-0x8] ;  /* 0xfffff8040c087981 */ /* 0x000ee8000c1e1b00 */
[----:B------:R-:W4:Y:S01]  /*04c0*/  LDG.E.64 R14, desc[UR4][R14.64] ;  /* 0x000000040e0e7981 */ /* 0x000f22000c1e1b00 */
[----:B------:R-:W-:-:S05]  /*04d0*/  IMAD R3, R16, R17, -R17 ;  /* 0x0000001110037224 */ /* 0x000fca00078e0a11 */
[----:B------:R-:W-:Y:S02]  /*04e0*/  IADD3 R19, PT, PT, R18, R3, RZ ;  /* 0x0000000312137210 */ /* 0x000fe40007ffe0ff */
[----:B------:R-:W5:Y:S03]  /*04f0*/  LDG.E.64 R2, desc[UR4][R12.64+0x8] ;  /* 0x000008040c027981 */ /* 0x000f66000c1e1b00 */
[----:B------:R-:W-:-:S04]  /*0500*/  IMAD.WIDE R6, R19, 0x8, R6 ;  /* 0x0000000813067825 */ /* 0x000fc800078e0206 */
[----:B------:R-:W-:Y:S02]  /*0510*/  IMAD.WIDE R16, R17, 0x8, R12 ;  /* 0x0000000811107825 */ /* 0x000fe400078e020c */
[----:B------:R-:W5:Y:S04]  /*0520*/  LDG.E.64 R6, desc[UR4][R6.64] ;  /* 0x0000000406067981 */ /* 0x000f68000c1e1b00 */
[----:B------:R-:W5:Y:S01]  /*0530*/  LDG.E.64 R16, desc[UR4][R16.64] ;  /* 0x0000000410107981 */ /* 0x000f62000c1e1b00 */
[----:B--2---:R-:W-:-:S08]  /*0540*/  DFMA R4, R4, -6, R10 ;  /* 0xc01800000404782b */ /* 0x004fd0000000000a */
[----:B----4-:R-:W-:-:S08]  /*0550*/  DADD R4, R4, R14 ;  /* 0x0000000004047229 */ /* 0x010fd0000000000e */
[----:B---3--:R-:W-:Y:S01]  /*0560*/  DADD R4, R4, R8 ;  /* 0x0000000004047229 */ /* 0x008fe20000000008 */
[----:B------:R-:W0:Y:S07]  /*0570*/  LDC.64 R8, c[0x0][0x380] ;  /* 0x0000e000ff087b82 */ /* 0x000e2e0000000a00 */
[----:B-----5:R-:W-:-:S08]  /*0580*/  DADD R2, R4, R2 ;  /* 0x0000000004027229 */ /* 0x020fd00000000002 */
[----:B------:R-:W-:-:S08]  /*0590*/  DADD R2, R2, R6 ;  /* 0x0000000002027229 */ /* 0x000fd00000000006 */
[----:B------:R-:W-:Y:S01]  /*05a0*/  DADD R2, R2, R16 ;  /* 0x0000000002027229 */ /* 0x000fe20000000010 */
[----:B0-----:R-:W-:-:S06]  /*05b0*/  IMAD.WIDE R4, R0, 0x8, R8 ;  /* 0x0000000800047825 */ /* 0x001fcc00078e0208 */
[----:B------:R-:W-:Y:S01]  /*05c0*/  STG.E.64 desc[UR4][R4.64], R2 ;  /* 0x0000000204007986 */ /* 0x000fe2000c101b04 */
[----:B------:R-:W-:Y:S05]  /*05d0*/  EXIT ;  /* 0x000000000000794d */ /* 0x000fea0003800000 */
.L_x_2:
        /* <DEDUP_REMOVED lines=10> */
.L_x_44:


//--------------------- .text._Z21jacPartialsAndBarrierPdS_S_S_S_S_S_S_S_S_S_S_iiii --------------------------
	.section	.text._Z21jacPartialsAndBarrierPdS_S_S_S_S_S_S_S_S_S_S_iiii,"ax",@progbits
	.align	128
        .global         _Z21jacPartialsAndBarrierPdS_S_S_S_S_S_S_S_S_S_S_iiii
        .type           _Z21jacPartialsAndBarrierPdS_S_S_S_S_S_S_S_S_S_S_iiii,@function
        .size           _Z21jacPartialsAndBarrierPdS_S_S_S_S_S_S_S_S_S_S_iiii,(.L_x_41 - _Z21jacPartialsAndBarrierPdS_S_S_S_S_S_S_S_S_S_S_iiii)
        .other          _Z21jacPartialsAndBarrierPdS_S_S_S_S_S_S_S_S_S_S_iiii,@"STO_CUDA_ENTRY STV_DEFAULT"
_Z21jacPartialsAndBarrierPdS_S_S_S_S_S_S_S_S_S_S_iiii:
.text._Z21jacPartialsAndBarrierPdS_S_S_S_S_S_S_S_S_S_S_iiii:
[----:B------:R-:W-:Y:S08]  /*0000*/  LDC R1, c[0x0][0x37c] ;  /* 0x0000df00ff017b82 */ /* 0x000ff00000000800 */
[----:B------:R-:W0:Y:S01]  /*0010*/  LDC R8, c[0x0][0x360] ;  /* 0x0000d800ff087b82 */ /* 0x000e220000000800 */
[----:B------:R-:W1:Y:S01]  /*0020*/  LDCU UR6, c[0x0][0x364] ;  /* 0x00006c80ff0677ac */ /* 0x000e620008000800 */
[----:B------:R-:W0:Y:S06]  /*0030*/  S2R R11, SR_TID.X ;  /* 0x00000000000b7919 */ /* 0x000e2c0000002100 */
[----:B------:R-:W2:Y:S08]  /*0040*/  LDC.64 R2, c[0x0][0x3e0] ;  /* 0x0000f800ff027b82 */ /* 0x000eb00000000a00 */
[----:B------:R-:W3:Y:S01]  /*0050*/  S2UR UR5, SR_CTAID.Y ;  /* 0x00000000000579c3 */ /* 0x000ee20000002600 */
[----:B-1----:R-:W1:Y:S01]  /*0060*/  I2F.U32.RP R0, UR6 ;  /* 0x0000000600007d06 */ /* 0x002e620008209000 */
[----:B------:R-:W-:-:S06]  /*0070*/  ISETP.NE.U32.AND P2, PT, RZ, UR6, PT ;  /* 0x00000006ff007c0c */ /* 0x000fcc000bf45070 */
[----:B------:R-:W0:Y:S01]  /*0080*/  S2UR UR4, SR_CTAID.X ;  /* 0x00000000000479c3 */ /* 0x000e220000002500 */
[----:B-1----:R-:W1:Y:S02]  /*0090*/  MUFU.RCP R0, R0 ;  /* 0x0000000000007308 */ /* 0x002e640000001000 */
[----:B-1----:R-:W-:-:S06]  /*00a0*/  VIADD R4, R0, 0xffffffe ;  /* 0x0ffffffe00047836 */ /* 0x002fcc0000000000 */
[----:B------:R1:W4:Y:S02]  /*00b0*/  F2I.FTZ.U32.TRUNC.NTZ R5, R4 ;  /* 0x0000000400057305 */ /* 0x000324000021f000 */
[----:B-1----:R-:W-:Y:S02]  /*00c0*/  IMAD.MOV.U32 R4, RZ, RZ, RZ ;  /* 0x000000ffff047224 */ /* 0x002fe400078e00ff */
[----:B----4-:R-:W-:-:S04]  /*00d0*/  IMAD.MOV R7, RZ, RZ, -R5 ;  /* 0x000000ffff077224 */ /* 0x010fc800078e0a05 */
[----:B------:R-:W-:-:S04]  /*00e0*/  IMAD R7, R7, UR6, RZ ;  /* 0x0000000607077c24 */ /* 0x000fc8000f8e02ff */
[----:B------:R-:W-:-:S06]  /*00f0*/  IMAD.HI.U32 R5, R5, R7, R4 ;  /* 0x0000000705057227 */ /* 0x000fcc00078e0004 */
[----:B--2---:R-:W-:-:S04]  /*0100*/  IMAD.HI.U32 R7, R5, R2, RZ ;  /* 0x0000000205077227 */ /* 0x004fc800078e00ff */
[----:B------:R-:W-:-:S04]  /*0110*/  IMAD.MOV R5, RZ, RZ, -R7 ;  /* 0x000000ffff057224 */ /* 0x000fc800078e0a07 */
[----:B------:R-:W-:-:S05]  /*0120*/  IMAD R0, R5, UR6, R2 ;  /* 0x0000000605007c24 */ /* 0x000fca000f8e0202 */
[----:B------:R-:W-:-:S13]  /*0130*/  ISETP.GE.U32.AND P0, PT, R0, UR6, PT ;  /* 0x0000000600007c0c */ /* 0x000fda000bf06070 */
[----:B------:R-:W-:Y:S01]  /*0140*/  @P0 IADD3 R0, PT, PT, R0, -UR6, RZ ;  /* 0x8000000600000c10 */ /* 0x000fe2000fffe0ff */
[----:B------:R-:W-:-:S03]  /*0150*/  @P0 VIADD R7, R7, 0x1 ;  /* 0x0000000107070836 */ /* 0x000fc60000000000 */
[----:B------:R-:W-:-:S13]  /*0160*/  ISETP.GE.U32.AND P1, PT, R0, UR6, PT ;  /* 0x0000000600007c0c */ /* 0x000fda000bf26070 */
[----:B------:R-:W-:Y:S01]  /*0170*/  @P1 VIADD R7, R7, 0x1 ;  /* 0x0000000107071836 */ /* 0x000fe20000000000 */
[----:B------:R-:W-:-:S04]  /*0180*/  @!P2 LOP3.LUT R7, RZ, UR6, RZ, 0x33, !PT ;  /* 0x00000006ff07ac12 */ /* 0x000fc8000f8e33ff */
[----:B------:R-:W1:Y:S01]  /*0190*/  I2F.U32.RP R0, R7 ;  /* 0x0000000700007306 */ /* 0x000e620000209000 */
[----:B------:R-:W-:-:S07]  /*01a0*/  ISETP.NE.U32.AND P2, PT, R7, RZ, PT ;  /* 0x000000ff0700720c */ /* 0x000fce0003f45070 */
[----:B-1----:R-:W1:Y:S02]  /*01b0*/  MUFU.RCP R0, R0 ;  /* 0x0000000000007308 */ /* 0x002e640000001000 */
[----:B-1----:R-:W-:Y:S02]  /*01c0*/  VIADD R4, R0, 0xffffffe ;  /* 0x0ffffffe00047836 */ /* 0x002fe40000000000 */
[----:B------:R-:W1:Y:S04]  /*01d0*/  S2R R0, SR_TID.Y ;  /* 0x0000000000007919 */ /* 0x000e680000002200 */
[----:B------:R2:W4:Y:S02]  /*01e0*/  F2I.FTZ.U32.TRUNC.NTZ R5, R4 ;  /* 0x0000000400057305 */ /* 0x000524000021f000 */
[----:B--2---:R-:W-:-:S02]  /*01f0*/  HFMA2 R4, -RZ, RZ, 0, 0 ;  /* 0x00000000ff047431 */ /* 0x004fc400000001ff */
[----:B----4-:R-:W-:-:S04]  /*0200*/  IMAD R6, R7, R5, RZ ;  /* 0x0000000507067224 */ /* 0x010fc800078e02ff */
[----:B------:R-:W-:-:S04]  /*0210*/  IMAD.MOV R9, RZ, RZ, -R6 ;  /* 0x000000ffff097224 */ /* 0x000fc800078e0a06 */
[----:B------:R-:W-:-:S04]  /*0220*/  IMAD.HI.U32 R5, R5, R9, R4 ;  /* 0x0000000905057227 */ /* 0x000fc800078e0004 */
[----:B------:R-:W-:Y:S02]  /*0230*/  VIADD R9, R2, 0xffffffff ;  /* 0xffffffff02097836 */ /* 0x000fe40000000000 */
[----:B---3--:R-:W-:-:S04]  /*0240*/  IMAD.HI.U32 R5, R5, UR5, RZ ;  /* 0x0000000505057c27 */ /* 0x008fc8000f8e00ff */
[----:B------:R-:W-:-:S04]  /*0250*/  IMAD.MOV R6, RZ, RZ, -R5 ;  /* 0x000000ffff067224 */ /* 0x000fc800078e0a05 */
[----:B------:R-:W-:-:S05]  /*0260*/  IMAD R6, R7, R6, UR5 ;  /* 0x0000000507067e24 */ /* 0x000fca000f8e0206 */
[----:B------:R-:W-:-:S13]  /*0270*/  ISETP.GE.U32.AND P0, PT, R6, R7, PT ;  /* 0x000000070600720c */ /* 0x000fda0003f06070 */
[----:B------:R-:W-:Y:S02]  /*0280*/  @P0 IMAD.IADD R6, R6, 0x1, -R7 ;  /* 0x0000000106060824 */ /* 0x000fe400078e0a07 */
[----:B------:R-:W-:-:S03]  /*0290*/  @P0 VIADD R5, R5, 0x1 ;  /* 0x0000000105050836 */ /* 0x000fc60000000000 */
[----:B------:R-:W-:-:S13]  /*02a0*/  ISETP.GE.U32.AND P1, PT, R6, R7, PT ;  /* 0x000000070600720c */ /* 0x000fda0003f26070 */
[----:B------:R-:W-:Y:S01]  /*02b0*/  @P1 VIADD R5, R5, 0x1 ;  /* 0x0000000105051836 */ /* 0x000fe20000000000 */
[----:B------:R-:W-:-:S04]  /*02c0*/  @!P2 LOP3.LUT R5, RZ, R7, RZ, 0x33, !PT ;  /* 0x00000007ff05a212 */ /* 0x000fc800078e33ff */
[----:B------:R-:W-:-:S05]  /*02d0*/  IADD3 R4, PT, PT, -R5, RZ, RZ ;  /* 0x000000ff05047210 */ /* 0x000fca0007ffe1ff */
[----:B------:R-:W-:Y:S02]  /*02e0*/  IMAD R7, R7, R4, UR5 ;  /* 0x0000000507077e24 */ /* 0x000fe4000f8e0204 */
[----:B------:R-:W2:Y:S02]  /*02f0*/  S2R R4, SR_TID.Z ;  /* 0x0000000000047919 */ /* 0x000ea40000002300 */
[----:B-1----:R-:W-:Y:S02]  /*0300*/  IMAD R6, R7, UR6, R0 ;  /* 0x0000000607067c24 */ /* 0x002fe4000f8e0200 */
[----:B0-----:R-:W-:Y:S01]  /*0310*/  IMAD R0, R8, UR4, R11 ;  /* 0x0000000408007c24 */ /* 0x001fe2000f8e020b */
[----:B------:R-:W2:Y:S01]  /*0320*/  LDCU UR4, c[0x0][0x368] ;  /* 0x00006d00ff0477ac */ /* 0x000ea20008000800 */
[----:B------:R-:W-:Y:S01]  /*0330*/  VIADD R7, R3, 0xffffffff ;  /* 0xffffffff03077836 */ /* 0x000fe20000000000 */
[----:B------:R-:W-:-:S04]  /*0340*/  ISETP.GE.AND P0, PT, R6, R9, PT ;  /* 0x000000090600720c */ /* 0x000fc80003f06270 */
[----:B------:R-:W-:-:S13]  /*0350*/  ISETP.GE.OR P0, PT, R0, R7, P0 ;  /* 0x000000070000720c */ /* 0x000fda0000706670 */
[----:B------:R-:W0:Y:S01]  /*0360*/  @!P0 LDC R7, c[0x0][0x3e8] ;  /* 0x0000fa00ff078b82 */ /* 0x000e220000000800 */
[----:B--2---:R-:W-:Y:S02]  /*0370*/  IMAD R5, R5, UR4, R4 ;  /* 0x0000000405057c24 */ /* 0x004fe4000f8e0204 */
[----:B0-----:R-:W-:-:S05]  /*0380*/  @!P0 VIADD R4, R7, 0xffffffff ;  /* 0xffffffff07048836 */ /* 0x001fca0000000000 */
[----:B------:R-:W-:-:S04]  /*0390*/  ISETP.GE.OR P0, PT, R5, R4, P0 ;  /* 0x000000040500720c */ /* 0x000fc80000706670 */
[----:B------:R-:W-:-:S04]  /*03a0*/  ISETP.LT.OR P0, PT, R0, 0x1, P0 ;  /* 0x000000010000780c */ /* 0x000fc80000701670 */
[----:B------:R-:W-:-:S04]  /*03b0*/  ISETP.EQ.OR P0, PT, R6, RZ, P0 ;  /* 0x000000ff0600720c */ /* 0x000fc80000702670 */
[----:B------:R-:W-:-:S13]  /*03c0*/  ISETP.EQ.OR P0, PT, R5, RZ, P0 ;  /* 0x000000ff0500720c */ /* 0x000fda0000702670 */
[----:B------:R-:W-:Y:S05]  /*03d0*/  @P0 EXIT ;  /* 0x000000000000094d */ /* 0x000fea0003800000 */
[----:B------:R-:W-:Y:S01]  /*03e0*/  VIADD R7, R0, 0xffffffff ;  /* 0xffffffff00077836 */ /* 0x000fe20000000000 */
[----:B------:R-:W0:Y:S01]  /*03f0*/  LDC.64 R18, c[0x0][0x3c0] ;  /* 0x0000f000ff127b82 */ /* 0x000e220000000a00 */
[----:B------:R-:W-:Y:S01]  /*0400*/  IMAD R4, R2, R3, RZ ;  /* 0x0000000302047224 */ /* 0x000fe200078e02ff */
[----:B------:R-:W1:Y:S01]  /*0410*/  LDCU.128 UR8, c[0x0][0x3c0] ;  /* 0x00007800ff0877ac */ /* 0x000e620008000c00 */
[----:B------:R-:W-:Y:S02]  /*0420*/  IMAD R7, R7, R2, RZ ;  /* 0x0000000207077224 */ /* 0x000fe400078e02ff */
[----:B------:R-:W-:Y:S01]  /*0430*/  IMAD R5, R5, R4, RZ ;  /* 0x0000000405057224 */ /* 0x000fe200078e02ff */
[----:B------:R-:W2:Y:S01]  /*0440*/  LDCU.64 UR4, c[0x0][0x358] ;  /* 0x00006b00ff0477ac */ /* 0x000ea20008000a00 */
[--C-:B------:R-:W-:Y:S01]  /*0450*/  IMAD.IADD R0, R6, 0x1, R7.reuse ;  /* 0x0000000106007824 */ /* 0x100fe200078e0207 */
[----:B------:R-:W3:Y:S01]  /*0460*/  LDC.64 R30, c[0x0][0x3c8] ;  /* 0x0000f200ff1e7b82 */ /* 0x000ee20000000a00 */
[--C-:B------:R-:W-:Y:S01]  /*0470*/  SHF.R.S32.HI R8, RZ, 0x1f, R7.reuse ;  /* 0x0000001fff087819 */ /* 0x100fe20000011407 */
[----:B------:R-:W4:Y:S01]  /*0480*/  LDCU UR6, c[0x0][0x3ec] ;  /* 0x00007d80ff0677ac */ /* 0x000f220008000800 */
[----:B------:R-:W-:-:S02]  /*0490*/  IADD3 R10, P0, P1, R5, R6, R7 ;  /* 0x00000006050a7210 */ /* 0x000fc4000791e007 */
[----:B------:R-:W-:Y:S02]  /*04a0*/  SHF.R.S32.HI R3, RZ, 0x1f, R5 ;  /* 0x0000001fff037819 */ /* 0x000fe40000011405 */
[----:B------:R-:W-:Y:S01]  /*04b0*/  IADD3 R9, PT, PT, R4, R5, RZ ;  /* 0x0000000504097210 */ /* 0x000fe20007ffe0ff */
[----:B------:R-:W-:Y:S01]  /*04c0*/  IMAD.SHL.U32 R32, R10, 0x8, RZ ;  /* 0x000000080a207824 */ /* 0x000fe200078e00ff */
[----:B------:R-:W-:-:S03]  /*04d0*/  IADD3.X R7, PT, PT, R3, RZ, R8, P0, P1 ;  /* 0x000000ff03077210 */ /* 0x000fc600007e2408 */
[----:B------:R-:W-:Y:S01]  /*04e0*/  IMAD R53, R4, -0x2, R9 ;  /* 0xfffffffe04357824 */ /* 0x000fe200078e0209 */
[----:B------:R-:W-:Y:S01]  /*04f0*/  SHF.L.U64.HI R8, R10, 0x3, R7 ;  /* 0x000000030a087819 */ /* 0x000fe20000010207 */
[----:B------:R-:W-:Y:S01]  /*0500*/  IMAD.IADD R11, R0, 0x1, R9 ;  /* 0x00000001000b7824 */ /* 0x000fe200078e0209 */
[----:B-1----:R-:W-:Y:S01]  /*0510*/  IADD3 R34, P0, PT, R32, UR10, RZ ;  /* 0x0000000a20227c10 */ /* 0x002fe2000ff1e0ff */
[----:B------:R-:W-:Y:S02]  /*0520*/  IMAD.IADD R45, R0, 0x1, R53 ;  /* 0x00000001002d7824 */ /* 0x000fe400078e0235 */
[--C-:B0-----:R-:W-:Y:S01]  /*0530*/  IMAD.WIDE R6, R11, 0x8, R18.reuse ;  /* 0x000000080b067825 */ /* 0x101fe200078e0212 */
[----:B------:R-:W-:Y:S02]  /*0540*/  IADD3.X R35, PT, PT, R8, UR11, RZ, P0, !PT ;  /* 0x0000000b08237c10 */ /* 0x000fe400087fe4ff */
[----:B------:R-:W-:Y:S01]  /*0550*/  IADD3 R32, P0, PT, R32, UR8, RZ ;  /* 0x0000000820207c10 */ /* 0x000fe2000ff1e0ff */
[----:B------:R-:W-:Y:S01]  /*0560*/  IMAD.WIDE R28, R45, 0x8, R18 ;  /* 0x000000082d1c7825 */ /* 0x000fe200078e0212 */
[----:B--2---:R-:W2:Y:S04]  /*0570*/  LDG.E.64 R20, desc[UR4][R6.64] ;  /* 0x0000000406147981 */ /* 0x004ea8000c1e1b00 */
[----:B------:R-:W4:Y:S04]  /*0580*/  LDG.E.64 R36, desc[UR4][R34.64+0x8] ;  /* 0x0000080422247981 */ /* 0x000f28000c1e1b00 */
[----:B------:R-:W4:Y:S01]  /*0590*/  LDG.E.64 R38, desc[UR4][R34.64+-0x8] ;  /* 0xfffff80422267981 */ /* 0x000f22000c1e1b00 */
[----:B---3--:R-:W-:-:S03]  /*05a0*/  IMAD.WIDE R10, R11, 0x8, R30 ;  /* 0x000000080b0a7825 */ /* 0x008fc600078e021e */
[----:B------:R-:W2:Y:S01]  /*05b0*/  LDG.E.64 R26, desc[UR4][R28.64] ;  /* 0x000000041c1a7981 */ /* 0x000ea2000c1e1b00 */
[----:B------:R-:W-:Y:S01]  /*05c0*/  IADD3.X R33, PT, PT, R8, UR9, RZ, P0, !PT ;  /* 0x0000000908217c10 */ /* 0x000fe200087fe4ff */
[----:B------:R-:W-:Y:S02]  /*05d0*/  IMAD.WIDE R14, R45, 0x8, R30 ;  /* 0x000000082d0e7825 */ /* 0x000fe400078e021e */
[----:B------:R-:W3:Y:S04]  /*05e0*/  LDG.E.64 R16, desc[UR4][R10.64] ;  /* 0x000000040a107981 */ /* 0x000ee8000c1e1b00 */
[----:B------:R-:W3:Y:S04]  /*05f0*/  LDG.E.64 R22, desc[UR4][R32.64+0x8] ;  /* 0x0000080420167981 */ /* 0x000ee8000c1e1b00 */
[----:B------:R-:W3:Y:S04]  /*0600*/  LDG.E.64 R24, desc[UR4][R32.64+-0x8] ;  /* 0xfffff80420187981 */ /* 0x000ee8000c1e1b00 */
[----:B------:R-:W3:Y:S01]  /*0610*/  LDG.E.64 R12, desc[UR4][R14.64] ;  /* 0x000000040e0c7981 */ /* 0x000ee2000c1e1b00 */
[----:B------:R-:W-:-:S05]  /*0620*/  IADD3 R0, PT, PT, R0, R2, RZ ;  /* 0x0000000200007210 */ /* 0x000fca0007ffe0ff */
[----:B------:R-:W-:-:S05]  /*0630*/  IMAD.IADD R2, R0, 0x1, R2 ;  /* 0x0000000100027824 */ /* 0x000fca00078e0202 */
[CC--:B------:R-:W-:Y:S01]  /*0640*/  IADD3 R8, P0, PT, R5.reuse, R2.reuse, RZ ;  /* 0x0000000205087210 */ /* 0x0c0fe20007f1e0ff */
[----:B------:R-:W-:Y:S01]  /*0650*/  IMAD.IADD R5, R5, 0x1, R0 ;  /* 0x0000000105057824 */ /* 0x000fe200078e0200 */
[----:B------:R-:W-:Y:S02]  /*0660*/  IADD3 R47, PT, PT, R53, R2, RZ ;  /* 0x00000002352f7210 */ /* 0x000fe40007ffe0ff */
[----:B------:R-:W-:Y:S01]  /*0670*/  LEA.HI.X.SX32 R3, R2, R3, 0x1, P0 ;  /* 0x0000000302037211 */ /* 0x000fe200000f0eff */
[----:B----4-:R-:W-:Y:S02]  /*0680*/  DADD R38, R36, -R38 ;  /* 0x0000000024267229 */ /* 0x010fe40000000826 */
[----:B--2---:R-:W-:Y:S01]  /*0690*/  DADD R36, R20, -R26 ;  /* 0x0000000014247229 */ /* 0x004fe2000000081a */
[----:B------:R-:W0:Y:S01]  /*06a0*/  I2F.F64 R20, UR6 ;  /* 0x0000000600147d12 */ /* 0x000e220008201c00 */
[----:B------:R-:W1:Y:S06]  /*06b0*/  LDC.64 R26, c[0x0][0x380] ;  /* 0x0000e000ff1a7b82 */ /* 0x000e6c0000000a00 */
[----:B------:R-:W-:-:S02]  /*06c0*/  DMUL R36, R36, R38 ;  /* 0x0000002624247228 */ /* 0x000fc40000000000 */
[----:B---3--:R-:W-:Y:S02]  /*06d0*/  DADD R22, R22, -R24 ;  /* 0x0000000016167229 */ /* 0x008fe40000000818 */
[----:B------:R-:W-:Y:S02]  /*06e0*/  DADD R12, R16, -R12 ;  /* 0x00000000100c7229 */ /* 0x000fe4000000080c */
[----:B0-----:R-:W-:Y:S01]  /*06f0*/  DMUL R16, R20, 0.125 ;  /* 0x3fc0000014107828 */ /* 0x001fe20000000000 */
[C---:B------:R-:W-:Y:S01]  /*0700*/  IMAD.SHL.U32 R20, R8.reuse, 0x8, RZ ;  /* 0x0000000808147824 */ /* 0x040fe200078e00ff */
[----:B------:R-:W-:-:S04]  /*0710*/  SHF.L.U64.HI R8, R8, 0x3, R3 ;  /* 0x0000000308087819 */ /* 0x000fc80000010203 */
[----:B------:R-:W-:Y:S01]  /*0720*/  DFMA R12, R22, R12, -R36 ;  /* 0x0000000c160c722b */ /* 0x000fe20000000824 */
[----:B------:R-:W-:Y:S01]  /*0730*/  IADD3 R36, P0, PT, R20, UR8, RZ ;  /* 0x0000000814247c10 */ /* 0x000fe2000ff1e0ff */
[----:B-1----:R-:W-:-:S03]  /*0740*/  IMAD.WIDE R26, R5, 0x8, R26 ;  /* 0x00000008051a7825 */ /* 0x002fc600078e021a */
[----:B------:R-:W-:-:S03]  /*0750*/  IADD3.X R37, PT, PT, R8, UR9, RZ, P0, !PT ;  /* 0x0000000908257c10 */ /* 0x000fc600087fe4ff */
[----:B------:R-:W-:Y:S01]  /*0760*/  DMUL R42, R16, R12 ;  /* 0x0000000c102a7228 */ /* 0x000fe20000000000 */
[----:B------:R-:W-:Y:S01]  /*0770*/  IADD3 R20, P0, PT, R20, UR10, RZ ;  /* 0x0000000a14147c10 */ /* 0x000fe2000ff1e0ff */
[----:B------:R-:W-:-:S04]  /*0780*/  IMAD.IADD R13, R9, 0x1, R2 ;  /* 0x00000001090d7824 */ /* 0x000fc800078e0202 */
[--C-:B------:R-:W-:Y:S01]  /*0790*/  IMAD.WIDE R2, R13, 0x8, R30.reuse ;  /* 0x000000080d027825 */ /* 0x100fe200078e021e */
[----:B------:R0:W-:Y:S03]  /*07a0*/  STG.E.64 desc[UR4][R26.64], R42 ;  /* 0x0000002a1a007986 */ /* 0x0001e6000c101b04 */
[----:B------:R-:W-:Y:S01]  /*07b0*/  IMAD.WIDE R30, R47, 0x8, R30 ;  /* 0x000000082f1e7825 */ /* 0x000fe200078e021e */
[----:B------:R-:W2:Y:S01]  /*07c0*/  LDG.E.64 R22, desc[UR4][R36.64+0x8] ;  /* 0x0000080424167981 */ /* 0x000ea2000c1e1b00 */
[----:B------:R-:W-:-:S03]  /*07d0*/  IADD3.X R21, PT, PT, R8, UR11, RZ, P0, !PT ;  /* 0x0000000b08157c10 */ /* 0x000fc600087fe4ff */
[----:B------:R-:W2:Y:S01]  /*07e0*/  LDG.E.64 R24, desc[UR4][R36.64+-0x8] ;  /* 0xfffff80424187981 */ /* 0x000ea2000c1e1b00 */
[----:B------:R-:W-:-:S03]  /*07f0*/  IMAD.WIDE R12, R13, 0x8, R18 ;  /* 0x000000080d0c7825 */ /* 0x000fc600078e0212 */
[----:B------:R-:W3:Y:S01]  /*0800*/  LDG.E.64 R38, desc[UR4][R2.64] ;  /* 0x0000000402267981 */ /* 0x000ee2000c1e1b00 */
[----:B------:R-:W-:-:S03]  /*0810*/  IMAD.WIDE R18, R47, 0x8, R18 ;  /* 0x000000082f127825 */ /* 0x000fc600078e0212 */
[----:B------:R-:W3:Y:S04]  /*0820*/  LDG.E.64 R40, desc[UR4][R30.64] ;  /* 0x000000041e287981 */ /* 0x000ee8000c1e1b00 */
[----:B0-----:R-:W4:Y:S04]  /*0830*/  LDG.E.64 R42, desc[UR4][R12.64] ;  /* 0x000000040c2a7981 */ /* 0x001f28000c1e1b00 */
[----:B------:R-:W4:Y:S04]  /*0840*/  LDG.E.64 R46, desc[UR4][R18.64] ;  /* 0x00000004122e7981 */ /* 0x000f28000c1e1b00 */
[----:B------:R-:W4:Y:S04]  /*0850*/  LDG.E.64 R48, desc[UR4][R20.64+0x8] ;  /* 0x0000080414307981 */ /* 0x000f28000c1e1b00 */
[----:B------:R-:W4:Y:S01]  /*0860*/  LDG.E.64 R50, desc[UR4][R20.64+-0x8] ;  /* 0xfffff80414327981 */ /* 0x000f22000c1e1b00 */
[----:B------:R-:W-:-:S02]  /*0870*/  SHF.R.S32.HI R8, RZ, 0x1f, R0 ;  /* 0x0000001fff087819 */ /* 0x000fc40000011400 */
[----:B------:R-:W-:-:S04]  /*0880*/  IADD3 R44, P0, PT, R9, R0, RZ ;  /* 0x00000000092c7210 */ /* 0x000fc80007f1e0ff */
[----:B------:R-:W-:Y:S01]  /*0890*/  LEA.HI.X.SX32 R9, R9, R8, 0x1, P0 ;  /* 0x0000000809097211 */ /* 0x000fe200000f0eff */
[----:B--2---:R-:W-:Y:S01]  /*08a0*/  DADD R22, R22, -R24 ;  /* 0x0000000016167229 */ /* 0x004fe20000000818 */
[----:B------:R-:W0:Y:S01]  /*08b0*/  LDC.64 R24, c[0x0][0x388] ;  /* 0x0000e200ff187b82 */ /* 0x000e220000000a00 */
[----:B---3--:R-:W-:Y:S01]  /*08c0*/  DADD R38, R38, -R40 ;  /* 0x0000000026267229 */ /* 0x008fe20000000828 */
[C---:B------:R-:W-:Y:S02]  /*08d0*/  IADD3 R40, P1, PT, R53.reuse, R0, RZ ;  /* 0x0000000035287210 */ /* 0x040fe40007f3e0ff */
[C---:B------:R-:W-:Y:S01]  /*08e0*/  SHF.L.U64.HI R0, R44.reuse, 0x3, R9 ;  /* 0x000000032c007819 */ /* 0x040fe20000010209 */
[----:B------:R-:W-:Y:S01]  /*08f0*/  IMAD.SHL.U32 R44, R44, 0x8, RZ ;  /* 0x000000082c2c7824 */ /* 0x000fe200078e00ff */
[----:B------:R-:W-:-:S03]  /*0900*/  LEA.HI.X.SX32 R41, R53, R8, 0x1, P1 ;  /* 0x0000000835297211 */ /* 0x000fc600008f0eff */
[----:B------:R-:W-:Y:S02]  /*0910*/  DMUL R22, R22, R38 ;  /* 0x0000002616167228 */ /* 0x000fe40000000000 */
[----:B----4-:R-:W-:Y:S01]  /*0920*/  DADD R42, R42, -R46 ;  /* 0x000000002a2a7229 */ /* 0x010fe2000000082e */
[C---:B------:R-:W-:Y:S01]  /*0930*/  SHF.L.U64.HI R41, R40.reuse, 0x3, R41 ;  /* 0x0000000328297819 */ /* 0x040fe20000010229 */
[----:B------:R-:W-:Y:S01]  /*0940*/  IMAD.SHL.U32 R40, R40, 0x8, RZ ;  /* 0x0000000828287824 */ /* 0x000fe200078e00ff */
[----:B------:R-:W-:Y:S01]  /*0950*/  IADD3 R8, P0, PT, R44, UR10, RZ ;  /* 0x0000000a2c087c10 */ /* 0x000fe2000ff1e0ff */
[----:B------:R-:W-:-:S03]  /*0960*/  DADD R48, R48, -R50 ;  /* 0x0000000030307229 */ /* 0x000fc60000000832 */
[----:B------:R-:W-:Y:S01]  /*0970*/  IADD3.X R9, PT, PT, R0, UR11, RZ, P0, !PT ;  /* 0x0000000b00097c10 */ /* 0x000fe200087fe4ff */
[----:B0-----:R-:W-:-:S04]  /*0980*/  IMAD.WIDE R24, R5, 0x8, R24 ;  /* 0x0000000805187825 */ /* 0x001fc800078e0218 */
[----:B------:R-:W-:Y:S01]  /*0990*/  DFMA R22, R42, R48, -R22 ;  /* 0x000000302a16722b */ /* 0x000fe20000000816 */
[----:B------:R-:W-:-:S04]  /*09a0*/  IADD3 R42, P1, PT, R40, UR10, RZ ;  /* 0x0000000a282a7c10 */ /* 0x000fc8000ff3e0ff */
[----:B------:R-:W-:-:S03]  /*09b0*/  IADD3.X R43, PT, PT, R41, UR11, RZ, P1, !PT ;  /* 0x0000000b292b7c10 */ /* 0x000fc60008ffe4ff */
[----:B------:R-:W-:-:S07]  /*09c0*/  DMUL R50, R16, R22 ;  /* 0x0000001610327228 */ /* 0x000fce0000000000 */
[----:B------:R0:W-:Y:S04]  /*09d0*/  STG.E.64 desc[UR4][R24.64], R50 ;  /* 0x0000003218007986 */ /* 0x0001e8000c101b04 */
[----:B------:R-:W2:Y:S04]  /*09e0*/  LDG.E.64 R38, desc[UR4][R36.64+-0x8] ;  /* 0xfffff80424267981 */ /* 0x000ea8000c1e1b00 */
[----:B------:R-:W2:Y:S04]  /*09f0*/  LDG.E.64 R48, desc[UR4][R32.64+-0x8] ;  /* 0xfffff80420307981 */ /* 0x000ea8000c1e1b00 */
[----:B------:R-:W3:Y:S04]  /*0a00*/  LDG.E.64 R22, desc[UR4][R8.64+-0x8] ;  /* 0xfffff80408167981 */ /* 0x000ee8000c1e1b00 */
[----:B------:R-:W3:Y:S01]  /*0a10*/  LDG.E.64 R46, desc[UR4][R42.64+-0x8] ;  /* 0xfffff8042a2e7981 */ /* 0x000ee2000c1e1b00 */
[----:B------:R-:W-:-:S03]  /*0a20*/  IADD3 R40, P1, PT, R40, UR8, RZ ;  /* 0x0000000828287c10 */ /* 0x000fc6000ff3e0ff */
[----:B0-----:R-:W4:Y:S01]  /*0a30*/  LDG.E.64 R50, desc[UR4][R34.64+-0x8] ;  /* 0xfffff80422327981 */ /* 0x001f22000c1e1b00 */
[----:B------:R-:W-:Y:S01]  /*0a40*/  IADD3.X R41, PT, PT, R41, UR9, RZ, P1, !PT ;  /* 0x0000000929297c10 */ /* 0x000fe20008ffe4ff */
[----:B--2---:R-:W-:Y:S01]  /*0a50*/  DADD R48, R38, -R48 ;  /* 0x0000000026307229 */ /* 0x004fe20000000830 */
[----:B------:R-:W-:-:S04]  /*0a60*/  IADD3 R38, P0, PT, R44, UR8, RZ ;  /* 0x000000082c267c10 */ /* 0x000fc8000ff1e0ff */
[----:B------:R-:W-:Y:S01]  /*0a70*/  IADD3.X R39, PT, PT, R0, UR9, RZ, P0, !PT ;  /* 0x0000000900277c10 */ /* 0x000fe200087fe4ff */
[----:B---3--:R-:W-:Y:S01]  /*0a80*/  DADD R22, R22, -R46 ;  /* 0x0000000016167229 */ /* 0x008fe2000000082e */
[----:B------:R-:W4:Y:S04]  /*0a90*/  LDG.E.64 R46, desc[UR4][R20.64+-0x8] ;  /* 0xfffff804142e7981 */ /* 0x000f28000c1e1b00 */
[----:B------:R-:W2:Y:S03]  /*0aa0*/  LDG.E.64 R52, desc[UR4][R38.64+-0x8] ;  /* 0xfffff80426347981 */ /* 0x000ea6000c1e1b00 */
[----:B------:R-:W-:Y:S02]  /*0ab0*/  DMUL R48, R48, R22 ;  /* 0x0000001630307228 */ /* 0x000fe40000000000 */
[----:B------:R-:W2:Y:S01]  /*0ac0*/  LDG.E.64 R22, desc[UR4][R40.64+-0x8] ;  /* 0xfffff80428167981 */ /* 0x000ea2000c1e1b00 */
[----:B----4-:R-:W-:Y:S01]  /*0ad0*/  DADD R50, R46, -R50 ;  /* 0x000000002e327229 */ /* 0x010fe20000000832 */
[----:B------:R-:W0:Y:S01]  /*0ae0*/  LDC.64 R46, c[0x0][0x390] ;  /* 0x0000e400ff2e7b82 */ /* 0x000e220000000a00 */
[----:B--2---:R-:W-:-:S08]  /*0af0*/  DADD R22, R52, -R22 ;  /* 0x0000000034167229 */ /* 0x004fd00000000816 */
[----:B------:R-:W-:-:S08]  /*0b00*/  DFMA R22, R22, R50, -R48 ;  /* 0x000000321616722b */ /* 0x000fd00000000830 */
[----:B------:R-:W-:Y:S01]  /*0b10*/  DMUL R50, R16, R22 ;  /* 0x0000001610327228 */ /* 0x000fe20000000000 */
[----:B0-----:R-:W-:-:S06]  /*0b20*/  IMAD.WIDE R22, R5, 0x8, R46 ;  /* 0x0000000805167825 */ /* 0x001fcc00078e022e */
[----:B------:R0:W-:Y:S04]  /*0b30*/  STG.E.64 desc[UR4][R22.64], R50 ;  /* 0x0000003216007986 */ /* 0x0001e8000c101b04 */
[----:B------:R-:W2:Y:S04]  /*0b40*/  LDG.E.64 R46, desc[UR4][R20.64+0x8] ;  /* 0x00000804142e7981 */ /* 0x000ea8000c1e1b00 */
[----:B------:R-:W2:Y:S04]  /*0b50*/  LDG.E.64 R52, desc[UR4][R34.64+0x8] ;  /* 0x0000080422347981 */ /* 0x000ea8000c1e1b00 */
[----:B------:R-:W3:Y:S04]  /*0b60*/  LDG.E.64 R48, desc[UR4][R40.64+0x8] ;  /* 0x0000080428307981 */ /* 0x000ee8000c1e1b00 */
[----:B0-----:R-:W3:Y:S04]  /*0b70*/  LDG.E.64 R50, desc[UR4][R38.64+0x8] ;  /* 0x0000080426327981 */ /* 0x001ee8000c1e1b00 */
[----:B------:R-:W4:Y:S04]  /*0b80*/  LDG.E.64 R36, desc[UR4][R36.64+0x8] ;  /* 0x0000080424247981 */ /* 0x000f28000c1e1b00 */
[----:B------:R-:W4:Y:S04]  /*0b90*/  LDG.E.64 R32, desc[UR4][R32.64+0x8] ;  /* 0x0000080420207981 */ /* 0x000f28000c1e1b00 */
[----:B------:R-:W4:Y:S01]  /*0ba0*/  LDG.E.64 R20, desc[UR4][R8.64+0x8] ;  /* 0x0000080408147981 */ /* 0x000f22000c1e1b00 */
[----:B--2---:R-:W-:-:S03]  /*0bb0*/  DADD R46, R46, -R52 ;  /* 0x000000002e2e7229 */ /* 0x004fc60000000834 */
[----:B------:R-:W2:Y:S01]  /*0bc0*/  LDG.E.64 R52, desc[UR4][R42.64+0x8] ;  /* 0x000008042a347981 */ /* 0x000ea2000c1e1b00 */
[----:B---3--:R-:W-:Y:S01]  /*0bd0*/  DADD R48, R50, -R48 ;  /* 0x0000000032307229 */ /* 0x008fe20000000830 */
[----:B------:R-:W0:Y:S01]  /*0be0*/  LDC.64 R50, c[0x0][0x398] ;  /* 0x0000e600ff327b82 */ /* 0x000e220000000a00 */
[----:B----4-:R-:W-:-:S06]  /*0bf0*/  DADD R32, R36, -R32 ;  /* 0x0000000024207229 */ /* 0x010fcc0000000820 */
[----:B------:R-:W-:Y:S02]  /*0c00*/  DMUL R46, R48, R46 ;  /* 0x0000002e302e7228 */ /* 0x000fe40000000000 */
[----:B--2---:R-:W-:-:S08]  /*0c10*/  DADD R20, R20, -R52 ;  /* 0x0000000014147229 */ /* 0x004fd00000000834 */
[----:B------:R-:W-:-:S08]  /*0c20*/  DFMA R20, R32, R20, -R46 ;  /* 0x000000142014722b */ /* 0x000fd0000000082e */
[----:B------:R-:W-:Y:S01]  /*0c30*/  DMUL R48, R16, R20 ;  /* 0x0000001410307228 */ /* 0x000fe20000000000 */
[----:B0-----:R-:W-:-:S06]  /*0c40*/  IMAD.WIDE R20, R5, 0x8, R50 ;  /* 0x0000000805147825 */ /* 0x001fcc00078e0232 */
[----:B------:R-:W-:Y:S04]  /*0c50*/  STG.E.64 desc[UR4][R20.64], R48 ;  /* 0x0000003014007986 */ /* 0x000fe8000c101b04 */
[----:B------:R-:W2:Y:S04]  /*0c60*/  LDG.E.64 R30, desc[UR4][R30.64] ;  /* 0x000000041e1e7981 */ /* 0x000ea8000c1e1b00 */
[----:B------:R-:W2:Y:S04]  /*0c70*/  LDG.E.64 R14, desc[UR4][R14.64] ;  /* 0x000000040e0e7981 */ /* 0x000ea8000c1e1b00 */
[----:B------:R-:W3:Y:S04]  /*0c80*/  LDG.E.64 R36, desc[UR4][R40.64+0x8] ;  /* 0x0000080428247981 */ /* 0x000ee8000c1e1b00 */
[----:B------:R-:W3:Y:S04]  /*0c90*/  LDG.E.64 R46, desc[UR4][R40.64+-0x8] ;  /* 0xfffff804282e7981 */ /* 0x000ee8000c1e1b00 */
[----:B------:R-:W4:Y:S04]  /*0ca0*/  LDG.E.64 R18, desc[UR4][R18.64] ;  /* 0x0000000412127981 */ /* 0x000f28000c1e1b00 */
[----:B------:R-:W4:Y:S04]  /*0cb0*/  LDG.E.64 R28, desc[UR4][R28.64] ;  /* 0x000000041c1c7981 */ /* 0x000f28000c1e1b00 */
[----:B------:R-:W4:Y:S04]  /*0cc0*/  LDG.E.64 R32, desc[UR4][R42.64+0x8] ;  /* 0x000008042a207981 */ /* 0x000f28000c1e1b00 */
[----:B------:R0:W4:Y:S02]  /*0cd0*/  LDG.E.64 R34, desc[UR4][R42.64+-0x8] ;  /* 0xfffff8042a227981 */ /* 0x000124000c1e1b00 */
[----:B0-----:R-:W0:Y:S01]  /*0ce0*/  LDC.64 R42, c[0x0][0x3b8] ;  /* 0x0000ee00ff2a7b82 */ /* 0x001e220000000a00 */
[----:B--2---:R-:W-:-:S02]  /*0cf0*/  DADD R50, R30, -R14 ;  /* 0x000000001e327229 */ /* 0x004fc4000000080e */
[----:B---3--:R-:W-:-:S05]  /*0d00*/  DADD R46, R36, -R46 ;  /* 0x00000000242e7229 */ /* 0x008fca000000082e */
[----:B------:R-:W1:Y:S01]  /*0d10*/  LDC.64 R36, c[0x0][0x3a0] ;  /* 0x0000e800ff247b82 */ /* 0x000e620000000a00 */
[----:B----4-:R-:W-:Y:S02]  /*0d20*/  DADD R30, R18, -R28 ;  /* 0x00000000121e7229 */ /* 0x010fe4000000081c */
[----:B------:R-:W-:Y:S02]  /*0d30*/  DMUL R46, R46, R50 ;  /* 0x000000322e2e7228 */ /* 0x000fe40000000000 */
[----:B------:R-:W-:-:S08]  /*0d40*/  DADD R32, R32, -R34 ;  /* 0x0000000020207229 */ /* 0x000fd00000000822 */
[----:B------:R-:W-:Y:S01]  /*0d50*/  DFMA R30, R30, R32, -R46 ;  /* 0x000000201e1e722b */ /* 0x000fe2000000082e */
[----:B-1----:R-:W-:-:S07]  /*0d60*/  IMAD.WIDE R18, R5, 0x8, R36 ;  /* 0x0000000805127825 */ /* 0x002fce00078e0224 */
[----:B------:R-:W-:-:S07]  /*0d70*/  DMUL R30, R16, R30 ;  /* 0x0000001e101e7228 */ /* 0x000fce0000000000 */
[----:B------:R1:W-:Y:S04]  /*0d80*/  STG.E.64 desc[UR4][R18.64], R30 ;  /* 0x0000001e12007986 */ /* 0x0003e8000c101b04 */
[----:B------:R-:W2:Y:S04]  /*0d90*/  LDG.E.64 R12, desc[UR4][R12.64] ;  /* 0x000000040c0c7981 */ /* 0x000ea8000c1e1b00 */
[----:B------:R-:W2:Y:S04]  /*0da0*/  LDG.E.64 R6, desc[UR4][R6.64] ;  /* 0x0000000406067981 */ /* 0x000ea8000c1e1b00 */
[----:B------:R-:W3:Y:S01]  /*0db0*/  LDG.E.64 R28, desc[UR4][R8.64+0x8] ;  /* 0x00000804081c7981 */ /* 0x000ee2000c1e1b00 */
[----:B-1----:R-:W1:Y:S03]  /*0dc0*/  LDC.64 R30, c[0x0][0x3a8] ;  /* 0x0000ea00ff1e7b82 */ /* 0x002e660000000a00 */
[----:B------:R-:W3:Y:S04]  /*0dd0*/  LDG.E.64 R32, desc[UR4][R8.64+-0x8] ;  /* 0xfffff80408207981 */ /* 0x000ee8000c1e1b00 */
[----:B------:R-:W4:Y:S04]  /*0de0*/  LDG.E.64 R38, desc[UR4][R38.64+0x8] ;  /* 0x0000080426267981 */ /* 0x000f28000c1e1b00 */
[----:B------:R-:W4:Y:S04]  /*0df0*/  LDG.E.64 R40, desc[UR4][R40.64+-0x8] ;  /* 0xfffff80428287981 */ /* 0x000f28000c1e1b00 */
[----:B------:R-:W4:Y:S04]  /*0e00*/  LDG.E.64 R2, desc[UR4][R2.64] ;  /* 0x0000000402027981 */ /* 0x000f28000c1e1b00 */
[----:B------:R-:W4:Y:S01]  /*0e10*/  LDG.E.64 R10, desc[UR4][R10.64] ;  /* 0x000000040a0a7981 */ /* 0x000f22000c1e1b00 */
[----:B--2---:R-:W-:-:S02]  /*0e20*/  DADD R14, R12, -R6 ;  /* 0x000000000c0e7229 */ /* 0x004fc40000000806 */
[----:B---3--:R-:W-:Y:S02]  /*0e30*/  DADD R28, R28, -R32 ;  /* 0x000000001c1c7229 */ /* 0x008fe40000000820 */
[----:B----4-:R-:W-:-:S06]  /*0e40*/  DADD R6, R38, -R40 ;  /* 0x0000000026067229 */ /* 0x010fcc0000000828 */
[----:B------:R-:W-:Y:S02]  /*0e50*/  DMUL R14, R14, R28 ;  /* 0x0000001c0e0e7228 */ /* 0x000fe40000000000 */
[----:B------:R-:W-:-:S08]  /*0e60*/  DADD R12, R2, -R10 ;  /* 0x00000000020c7229 */ /* 0x000fd0000000080a */
[----:B------:R-:W-:Y:S01]  /*0e70*/  DFMA R12, R6, R12, -R14 ;  /* 0x0000000c060c722b */ /* 0x000fe2000000080e */
[----:B------:R-:W-:Y:S02]  /*0e80*/  IMAD.IADD R6, R4, 0x1, R45 ;  /* 0x0000000104067824 */ /* 0x000fe400078e022d */
[----:B-1----:R-:W-:-:S05]  /*0e90*/  IMAD.WIDE R14, R5, 0x8, R30 ;  /* 0x00000008050e7825 */ /* 0x002fca00078e021e */
[----:B------:R-:W-:Y:S01]  /*0ea0*/  DMUL R16, R16, R12 ;  /* 0x0000000c10107228 */ /* 0x000fe20000000000 */
[----:B0-----:R-:W-:-:S06]  /*0eb0*/  IMAD.WIDE R42, R6, 0x8, R42 ;  /* 0x00000008062a7825 */ /* 0x001fcc00078e022a */
[----:B------:R0:W-:Y:S04]  /*0ec0*/  STG.E.64 desc[UR4][R14.64], R16 ;  /* 0x000000100e007986 */ /* 0x0001e8000c101b04 */
[----:B------:R-:W2:Y:S04]  /*0ed0*/  LDG.E.64 R8, desc[UR4][R42.64] ;  /* 0x000000042a087981 */ /* 0x000ea8000c1e1b00 */
[----:B------:R0:W5:Y:S01]  /*0ee0*/  LDG.E.64 R2, desc[UR4][R26.64] ;  /* 0x000000041a027981 */ /* 0x000162000c1e1b00 */
[----:B------:R-:W-:Y:S01]  /*0ef0*/  BSSY.RECONVERGENT B0, `(.L_x_3) ;  /* 0x0000055000007945 */ /* 0x000fe20003800200 */
[----:B--2---:R-:W-:Y:S01]  /*0f00*/  ISETP.GT.AND P0, PT, R9, 0xfffff, PT ;  /* 0x000fffff0900780c */ /* 0x004fe20003f04270 */
[----:B------:R-:W-:Y:S01]  /*0f10*/  IMAD.MOV.U32 R10, RZ, RZ, R8 ;  /* 0x000000ffff0a7224 */ /* 0x000fe200078e0008 */
[----:B------:R-:W-:Y:S01]  /*0f20*/  MOV R11, R9 ;  /* 0x00000009000b7202 */ /* 0x000fe20000000f00 */
[----:B------:R-:W-:-:S10]  /*0f30*/  IMAD.MOV.U32 R0, RZ, RZ, R9 ;  /* 0x000000ffff007224 */ /* 0x000fd400078e0009 */
[----:B------:R-:W-:-:S10]  /*0f40*/  @!P0 DMUL R10, R8, 1.80143985094819840000e+16 ;  /* 0x43500000080a8828 */ /* 0x000fd40000000000 */
[----:B------:R-:W-:-:S04]  /*0f50*/  @!P0 IMAD.MOV.U32 R0, RZ, RZ, R11 ;  /* 0x000000ffff008224 */ /* 0x000fc800078e000b */
[----:B------:R-:W-:-:S05]  /*0f60*/  VIADD R7, R0, 0xffffffff ;  /* 0xffffffff00077836 */ /* 0x000fca0000000000 */
[----:B------:R-:W-:Y:S01]  /*0f70*/  ISETP.GT.U32.AND P1, PT, R7, 0x7feffffe, PT ;  /* 0x7feffffe0700780c */ /* 0x000fe20003f24070 */
[----:B------:R-:W-:Y:S01]  /*0f80*/  IMAD.MOV.U32 R7, RZ, RZ, -0x3ff ;  /* 0xfffffc01ff077424 */ /* 0x000fe200078e00ff */
[----:B------:R-:W-:Y:S01]  /*0f90*/  MOV R12, R8 ;  /* 0x00000008000c7202 */ /* 0x000fe20000000f00 */
[----:B------:R-:W-:Y:S02]  /*0fa0*/  @!P0 IMAD.MOV.U32 R7, RZ, RZ, -0x435 ;  /* 0xfffffbcbff078424 */ /* 0x000fe400078e00ff */
[----:B------:R-:W-:-:S08]  /*0fb0*/  @!P0 IMAD.MOV.U32 R12, RZ, RZ, R10 ;  /* 0x000000ffff0c8224 */ /* 0x000fd000078e000a */
[----:B0-----:R-:W-:Y:S05]  /*0fc0*/  @P1 BRA `(.L_x_4) ;  /* 0x0000000400041947 */ /* 0x001fea0003800000 */
[----:B------:R-:W-:Y:S01]  /*0fd0*/  LOP3.LUT R10, R0, 0xfffff, RZ, 0xc0, !PT ;  /* 0x000fffff000a7812 */ /* 0x000fe200078ec0ff */
[----:B------:R-:W-:Y:S01]  /*0fe0*/  IMAD.MOV.U32 R34, RZ, RZ, -0x748574fc ;  /* 0x8b7a8b04ff227424 */ /* 0x000fe200078e00ff */
[----:B------:R-:W-:Y:S01]  /*0ff0*/  UMOV UR6, 0x3ae80f1e ;  /* 0x3ae80f1e00067882 */ /* 0x000fe20000000000 */
[----:B------:R-:W-:Y:S01]  /*1000*/  IMAD.MOV.U32 R35, RZ, RZ, 0x3ed0ee25 ;  /* 0x3ed0ee25ff237424 */ /* 0x000fe200078e00ff */
[----:B------:R-:W-:Y:S01]  /*1010*/  LOP3.LUT R11, R10, 0x3ff00000, RZ, 0xfc, !PT ;  /* 0x3ff000000a0b7812 */ /* 0x000fe200078efcff */
[----:B------:R-:W-:Y:S01]  /*1020*/  IMAD.MOV.U32 R10, RZ, RZ, R12 ;  /* 0x000000ffff0a7224 */ /* 0x000fe200078e000c */
[----:B------:R-:W-:Y:S01]  /*1030*/  UMOV UR7, 0x3eb1380b ;  /* 0x3eb1380b00077882 */ /* 0x000fe20000000000 */
[----:B------:R-:W-:Y:S01]  /*1040*/  IMAD.MOV.U32 R12, RZ, RZ, RZ ;  /* 0x000000ffff0c7224 */ /* 0x000fe200078e00ff */
[----:B------:R-:W-:Y:S01]  /*1050*/  ISETP.GE.U32.AND P0, PT, R11, 0x3ff6a09f, PT ;  /* 0x3ff6a09f0b00780c */ /* 0x000fe20003f06070 */
[----:B------:R-:W-:Y:S01]  /*1060*/  UMOV UR8, 0x80000000 ;  /* 0x8000000000087882 */ /* 0x000fe20000000000 */
[----:B------:R-:W-:Y:S01]  /*1070*/  LEA.HI R7, R0, R7, RZ, 0xc ;  /* 0x0000000700077211 */ /* 0x000fe200078f60ff */
[----:B------:R-:W-:Y:S01]  /*1080*/  UMOV UR9, 0x43300000 ;  /* 0x4330000000097882 */ /* 0x000fe20000000000 */
[----:B------:R-:W-:-:S09]  /*1090*/  MOV R39, 0x43300000 ;  /* 0x4330000000277802 */ /* 0x000fd20000000f00 */
[----:B------:R-:W-:Y:S02]  /*10a0*/  @P0 VIADD R13, R11, 0xfff00000 ;  /* 0xfff000000b0d0836 */ /* 0x000fe40000000000 */
[----:B------:R-:W-:-:S03]  /*10b0*/  @P0 VIADD R7, R7, 0x1 ;  /* 0x0000000107070836 */ /* 0x000fc60000000000 */
[----:B------:R-:W-:Y:S02]  /*10c0*/  @P0 MOV R11, R13 ;  /* 0x0000000d000b0202 */ /* 0x000fe40000000f00 */
[----:B------:R-:W-:-:S04]  /*10d0*/  LOP3.LUT R38, R7, 0x80000000, RZ, 0x3c, !PT ;  /* 0x8000000007267812 */ /* 0x000fc800078e3cff */
[C---:B------:R-:W-:Y:S02]  /*10e0*/  DADD R32, R10.reuse, 1 ;  /* 0x3ff000000a207429 */ /* 0x040fe40000000000 */
[----:B------:R-:W-:-:S04]  /*10f0*/  DADD R10, R10, -1 ;  /* 0xbff000000a0a7429 */ /* 0x000fc80000000000 */
[----:B------:R-:W0:Y:S02]  /*1100*/  MUFU.RCP64H R13, R33 ;  /* 0x00000021000d7308 */ /* 0x000e240000001800 */
[----:B0-----:R-:W-:-:S08]  /*1110*/  DFMA R28, -R32, R12, 1 ;  /* 0x3ff00000201c742b */ /* 0x001fd0000000010c */
[----:B------:R-:W-:-:S08]  /*1120*/  DFMA R28, R28, R28, R28 ;  /* 0x0000001c1c1c722b */ /* 0x000fd0000000001c */
[----:B------:R-:W-:-:S08]  /*1130*/  DFMA R12, R12, R28, R12 ;  /* 0x0000001c0c0c722b */ /* 0x000fd0000000000c */
[----:B------:R-:W-:-:S08]  /*1140*/  DMUL R28, R10, R12 ;  /* 0x0000000c0a1c7228 */ /* 0x000fd00000000000 */
[----:B------:R-:W-:-:S08]  /*1150*/  DFMA R28, R10, R12, R28 ;  /* 0x0000000c0a1c722b */ /* 0x000fd0000000001c */
[----:B------:R-:W-:Y:S02]  /*1160*/  DMUL R30, R28, R28 ;  /* 0x0000001c1c1e7228 */ /* 0x000fe40000000000 */
[----:B------:R-:W-:-:S06]  /*1170*/  DADD R36, R10, -R28 ;  /* 0x000000000a247229 */ /* 0x000fcc000000081c */
[----:B------:R-:W-:Y:S01]  /*1180*/  DFMA R32, R30, UR6, R34 ;  /* 0x000000061e207c2b */ /* 0x000fe20008000022 */
[----:B------:R-:W-:Y:S01]  /*1190*/  UMOV UR6, 0x9f02676f ;  /* 0x9f02676f00067882 */ /* 0x000fe20000000000 */
[----:B------:R-:W-:Y:S01]  /*11a0*/  UMOV UR7, 0x3ef3b266 ;  /* 0x3ef3b26600077882 */ /* 0x000fe20000000000 */
[----:B------:R-:W-:-:S05]  /*11b0*/  DADD R36, R36, R36 ;  /* 0x0000000024247229 */ /* 0x000fca0000000024 */
[----:B------:R-:W-:Y:S01]  /*11c0*/  DFMA R32, R30, R32, UR6 ;  /* 0x000000061e207e2b */ /* 0x000fe20008000020 */
[----:B------:R-:W-:Y:S01]  /*11d0*/  UMOV UR6, 0xa9ab0956 ;  /* 0xa9ab095600067882 */ /* 0x000fe20000000000 */
[----:B------:R-:W-:Y:S01]  /*11e0*/  UMOV UR7, 0x3f1745cb ;  /* 0x3f1745cb00077882 */ /* 0x000fe20000000000 */
[----:B------:R-:W-:-:S05]  /*11f0*/  DFMA R36, R10, -R28, R36 ;  /* 0x8000001c0a24722b */ /* 0x000fca0000000024 */
[----:B------:R-:W-:Y:S01]  /*1200*/  DFMA R32, R30, R32, UR6 ;  /* 0x000000061e207e2b */ /* 0x000fe20008000020 */
[----:B------:R-:W-:Y:S01]  /*1210*/  UMOV UR6, 0x2d1b5154 ;  /* 0x2d1b515400067882 */ /* 0x000fe20000000000 */
[----:B------:R-:W-:Y:S01]  /*1220*/  UMOV UR7, 0x3f3c71c7 ;  /* 0x3f3c71c700077882 */ /* 0x000fe20000000000 */
[----:B------:R-:W-:-:S05]  /*1230*/  DMUL R36, R12, R36 ;  /* 0x000000240c247228 */ /* 0x000fca0000000000 */
[----:B------:R-:W-:Y:S01]  /*1240*/  DFMA R32, R30, R32, UR6 ;  /* 0x000000061e207e2b */ /* 0x000fe20008000020 */
[----:B------:R-:W-:Y:S01]  /*1250*/  UMOV UR6, 0x923be72d ;  /* 0x923be72d00067882 */ /* 0x000fe20000000000 */
[----:B------:R-:W-:-:S06]  /*1260*/  UMOV UR7, 0x3f624924 ;  /* 0x3f62492400077882 */ /* 0x000fcc0000000000 */
[----:B------:R-:W-:Y:S01]  /*1270*/  DFMA R34, R30, R32, UR6 ;  /* 0x000000061e227e2b */ /* 0x000fe20008000020 */
[----:B------:R-:W-:Y:S01]  /*1280*/  UMOV UR6, 0x9999a3c4 ;  /* 0x9999a3c400067882 */ /* 0x000fe20000000000 */
[----:B------:R-:W-:Y:S01]  /*1290*/  UMOV UR7, 0x3f899999 ;  /* 0x3f89999900077882 */ /* 0x000fe20000000000 */
[----:B------:R-:W-:Y:S01]  /*12a0*/  DADD R32, R38, -UR8 ;  /* 0x8000000826207e29 */ /* 0x000fe20008000000 */
[----:B------:R-:W-:Y:S01]  /*12b0*/  UMOV UR8, 0xfefa39ef ;  /* 0xfefa39ef00087882 */ /* 0x000fe20000000000 */
[----:B------:R-:W-:-:S03]  /*12c0*/  UMOV UR9, 0x3fe62e42 ;  /* 0x3fe62e4200097882 */ /* 0x000fc60000000000 */
[----:B------:R-:W-:Y:S01]  /*12d0*/  DFMA R34, R30, R34, UR6 ;  /* 0x000000061e227e2b */ /* 0x000fe20008000022 */
[----:B------:R-:W-:Y:S01]  /*12e0*/  UMOV UR6, 0x55555554 ;  /* 0x5555555400067882 */ /* 0x000fe20000000000 */
[----:B------:R-:W-:Y:S01]  /*12f0*/  UMOV UR7, 0x3fb55555 ;  /* 0x3fb5555500077882 */ /* 0x000fe20000000000 */
[----:B------:R-:W-:-:S05]  /*1300*/  DFMA R10, R32, UR8, R28 ;  /* 0x00000008200a7c2b */ /* 0x000fca000800001c */
[----:B------:R-:W-:Y:S01]  /*1310*/  DFMA R34, R30, R34, UR6 ;  /* 0x000000061e227e2b */ /* 0x000fe20008000022 */
[----:B------:R-:W-:Y:S01]  /*1320*/  UMOV UR6, 0xfefa39ef ;  /* 0xfefa39ef00067882 */ /* 0x000fe20000000000 */
[----:B------:R-:W-:Y:S02]  /*1330*/  UMOV UR7, 0x3fe62e42 ;  /* 0x3fe62e4200077882 */ /* 0x000fe40000000000 */
[----:B------:R-:W-:Y:S01]  /*1340*/  DFMA R38, R32, -UR6, R10 ;  /* 0x8000000620267c2b */ /* 0x000fe2000800000a */
[----:B------:R-:W-:Y:S01]  /*1350*/  UMOV UR6, 0x3b39803f ;  /* 0x3b39803f00067882 */ /* 0x000fe20000000000 */
[----:B------:R-:W-:Y:S02]  /*1360*/  UMOV UR7, 0x3c7abc9e ;  /* 0x3c7abc9e00077882 */ /* 0x000fe40000000000 */
[----:B------:R-:W-:-:S04]  /*1370*/  DMUL R34, R30, R34 ;  /* 0x000000221e227228 */ /* 0x000fc80000000000 */
[----:B------:R-:W-:-:S04]  /*1380*/  DADD R38, -R28, R38 ;  /* 0x000000001c267229 */ /* 0x000fc80000000126 */
[----:B------:R-:W-:-:S08]  /*1390*/  DFMA R34, R28, R34, R36 ;  /* 0x000000221c22722b */ /* 0x000fd00000000024 */
[----:B------:R-:W-:-:S08]  /*13a0*/  DADD R34, R34, -R38 ;  /* 0x0000000022227229 */ /* 0x000fd00000000826 */
[----:B------:R-:W-:-:S08]  /*13b0*/  DFMA R34, R32, UR6, R34 ;  /* 0x0000000620227c2b */ /* 0x000fd00008000022 */
[----:B------:R-:W-:Y:S01]  /*13c0*/  DADD R10, R10, R34 ;  /* 0x000000000a0a7229 */ /* 0x000fe20000000022 */
[----:B------:R-:W-:Y:S10]  /*13d0*/  BRA `(.L_x_5) ;  /* 0x0000000000187947 */ /* 0x000ff40003800000 */
.L_x_4:
[----:B------:R-:W-:Y:S01]  /*13e0*/  IMAD.MOV.U32 R12, RZ, RZ, 0x0 ;  /* 0x00000000ff0c7424 */ /* 0x000fe200078e00ff */
[----:B------:R-:W-:Y:S01]  /*13f0*/  LOP3.LUT P0, RZ, R11, 0x7fffffff, RZ, 0xc0, !PT ;  /* 0x7fffffff0bff7812 */ /* 0x000fe2000780c0ff */
[----:B------:R-:W-:-:S06]  /*1400*/  IMAD.MOV.U32 R13, RZ, RZ, 0x7ff00000 ;  /* 0x7ff00000ff0d7424 */ /* 0x000fcc00078e00ff */
[----:B------:R-:W-:-:S10]  /*1410*/  DFMA R12, R10, R12, +INF ;  /* 0x7ff000000a0c742b */ /* 0x000fd4000000000c */
[----:B------:R-:W-:Y:S02]  /*1420*/  FSEL R10, R12, RZ, P0 ;  /* 0x000000ff0c0a7208 */ /* 0x000fe40000000000 */
[----:B------:R-:W-:-:S07]  /*1430*/  FSEL R11, R13, -QNAN , P0 ;  /* 0xfff000000d0b7808 */ /* 0x000fce0000000000 */
.L_x_5:
[----:B------:R-:W-:Y:S05]  /*1440*/  BSYNC.RECONVERGENT B0 ;  /* 0x0000000000007941 */ /* 0x000fea0003800200 */
.L_x_3:
[----:B------:R-:W-:Y:S01]  /*1450*/  DMUL R28, R8, R8 ;  /* 0x00000008081c7228 */ /* 0x000fe20000000000 */
[----:B------:R-:W-:Y:S01]  /*1460*/  BSSY.RECONVERGENT B0, `(.L_x_6) ;  /* 0x0000016000007945 */ /* 0x000fe20003800200 */
[----:B------:R-:W-:Y:S01]  /*1470*/  IMAD.MOV.U32 R8, RZ, RZ, 0x1 ;  /* 0x00000001ff087424 */ /* 0x000fe200078e00ff */
[----:B------:R-:W-:-:S03]  /*1480*/  DADD R10, R10, -1 ;  /* 0xbff000000a0a7429 */ /* 0x000fc60000000000 */
[----:B------:R-:W0:Y:S05]  /*1490*/  MUFU.RCP64H R9, R29 ;  /* 0x0000001d00097308 */ /* 0x000e2a0000001800 */
[----:B-----5:R-:W-:-:S10]  /*14a0*/  DMUL R32, R2, R10 ;  /* 0x0000000a02207228 */ /* 0x020fd40000000000 */
[----:B------:R-:W-:Y:S01]  /*14b0*/  FSETP.GEU.AND P1, PT, |R33|, 6.5827683646048100446e-37, PT ;  /* 0x036000002100780b */ /* 0x000fe20003f2e200 */
[----:B0-----:R-:W-:-:S08]  /*14c0*/  DFMA R12, -R28, R8, 1 ;  /* 0x3ff000001c0c742b */ /* 0x001fd00000000108 */
[----:B------:R-:W-:-:S08]  /*14d0*/  DFMA R12, R12, R12, R12 ;  /* 0x0000000c0c0c722b */ /* 0x000fd0000000000c */
[----:B------:R-:W-:-:S08]  /*14e0*/  DFMA R12, R8, R12, R8 ;  /* 0x0000000c080c722b */ /* 0x000fd00000000008 */
[----:B------:R-:W-:-:S08]  /*14f0*/  DFMA R8, -R28, R12, 1 ;  /* 0x3ff000001c08742b */ /* 0x000fd0000000010c */
[----:B------:R-:W-:-:S08]  /*1500*/  DFMA R8, R12, R8, R12 ;  /* 0x000000080c08722b */ /* 0x000fd0000000000c */
[----:B------:R-:W-:-:S08]  /*1510*/  DMUL R2, R32, R8 ;  /* 0x0000000820027228 */ /* 0x000fd00000000000 */
[----:B------:R-:W-:-:S08]  /*1520*/  DFMA R10, -R28, R2, R32 ;  /* 0x000000021c0a722b */ /* 0x000fd00000000120 */
[----:B------:R-:W-:-:S10]  /*1530*/  DFMA R2, R8, R10, R2 ;  /* 0x0000000a0802722b */ /* 0x000fd40000000002 */
[----:B------:R-:W-:-:S05]  /*1540*/  FFMA R0, RZ, R29, R3 ;  /* 0x0000001dff007223 */ /* 0x000fca0000000003 */
[----:B------:R-:W-:-:S13]  /*1550*/  FSETP.GT.AND P0, PT, |R0|, 1.469367938527859385e-39, PT ;  /* 0x001000000000780b */ /* 0x000fda0003f04200 */
[----:B------:R-:W-:Y:S05]  /*1560*/  @P0 BRA P1, `(.L_x_7) ;  /* 0x0000000000140947 */ /* 0x000fea0000800000 */
[----:B------:R-:W-:Y:S01]  /*1570*/  IMAD.MOV.U32 R31, RZ, RZ, R29 ;  /* 0x000000ffff1f7224 */ /* 0x000fe200078e001d */
[----:B------:R-:W-:-:S07]  /*1580*/  MOV R0, 0x15a0 ;  /* 0x000015a000007802 */ /* 0x000fce0000000f00 */
[----:B------:R-:W-:Y:S05]  /*1590*/  CALL.REL.NOINC `($__internal_0_$__cuda_sm20_div_rn_f64_full) ;  /* 0x0000002400e87944 */ /* 0x000fea0003c00000 */
[----:B------:R-:W-:Y:S01]  /*15a0*/  MOV R2, R10 ;  /* 0x0000000a00027202 */ /* 0x000fe20000000f00 */
[----:B------:R-:W-:-:S07]  /*15b0*/  IMAD.MOV.U32 R3, RZ, RZ, R11 ;  /* 0x000000ffff037224 */ /* 0x000fce00078e000b */
.L_x_7:
[----:B------:R-:W-:Y:S05]  /*15c0*/  BSYNC.RECONVERGENT B0 ;  /* 0x0000000000007941 */ /* 0x000fea0003800200 */
.L_x_6:
[----:B------:R-:W0:Y:S01]  /*15d0*/  LDC.64 R10, c[0x0][0x3b8] ;  /* 0x0000ee00ff0a7b82 */ /* 0x000e220000000a00 */
[----:B------:R-:W1:Y:S01]  /*15e0*/  LDCU UR6, c[0x0][0x3e0] ;  /* 0x00007c00ff0677ac */ /* 0x000e620008000800 */
[----:B------:R2:W5:Y:S01]  /*15f0*/  LDG.E.64 R8, desc[UR4][R24.64] ;  /* 0x0000000418087981 */ /* 0x000562000c1e1b00 */
[----:B-1----:R-:W-:-:S04]  /*1600*/  VIADD R7, R5, UR6 ;  /* 0x0000000605077c36 */ /* 0x002fc80008000000 */
[----:B0-----:R-:W-:-:S06]  /*1610*/  IMAD.WIDE R10, R7, 0x8, R10 ;  /* 0x00000008070a7825 */ /* 0x001fcc00078e020a */
[----:B------:R-:W3:Y:S01]  /*1620*/  LDG.E.64 R10, desc[UR4][R10.64] ;  /* 0x000000040a0a7981 */ /* 0x000ee2000c1e1b00 */
[----:B------:R-:W-:Y:S01]  /*1630*/  BSSY.RECONVERGENT B0, `(.L_x_8) ;  /* 0x0000055000007945 */ /* 0x000fe20003800200 */
[----:B---3--:R-:W-:Y:S01]  /*1640*/  ISETP.GT.AND P0, PT, R11, 0xfffff, PT ;  /* 0x000fffff0b00780c */ /* 0x008fe20003f04270 */
[----:B------:R-:W-:Y:S02]  /*1650*/  IMAD.MOV.U32 R12, RZ, RZ, R10 ;  /* 0x000000ffff0c7224 */ /* 0x000fe400078e000a */
[----:B------:R-:W-:Y:S01]  /*1660*/  IMAD.MOV.U32 R13, RZ, RZ, R11 ;  /* 0x000000ffff0d7224 */ /* 0x000fe200078e000b */
[----:B------:R-:W-:-:S09]  /*1670*/  MOV R31, R11 ;  /* 0x0000000b001f7202 */ /* 0x000fd20000000f00 */
[----:B------:R-:W-:-:S10]  /*1680*/  @!P0 DMUL R12, R10, 1.80143985094819840000e+16 ;  /* 0x435000000a0c8828 */ /* 0x000fd40000000000 */
[----:B------:R-:W-:-:S04]  /*1690*/  @!P0 IMAD.MOV.U32 R31, RZ, RZ, R13 ;  /* 0x000000ffff1f8224 */ /* 0x000fc800078e000d */
[----:B------:R-:W-:-:S05]  /*16a0*/  VIADD R0, R31, 0xffffffff ;  /* 0xffffffff1f007836 */ /* 0x000fca0000000000 */
[----:B------:R-:W-:Y:S01]  /*16b0*/  ISETP.GT.U32.AND P1, PT, R0, 0x7feffffe, PT ;  /* 0x7feffffe0000780c */ /* 0x000fe20003f24070 */
[----:B------:R-:W-:Y:S01]  /*16c0*/  IMAD.MOV.U32 R0, RZ, RZ, -0x3ff ;  /* 0xfffffc01ff007424 */ /* 0x000fe200078e00ff */
[----:B------:R-:W-:Y:S01]  /*16d0*/  @!P0 MOV R0, 0xfffffbcb ;  /* 0xfffffbcb00008802 */ /* 0x000fe20000000f00 */
[----:B------:R-:W-:Y:S02]  /*16e0*/  IMAD.MOV.U32 R28, RZ, RZ, R10 ;  /* 0x000000ffff1c7224 */ /* 0x000fe400078e000a */
[----:B------:R-:W-:-:S08]  /*16f0*/  @!P0 IMAD.MOV.U32 R28, RZ, RZ, R12 ;  /* 0x000000ffff1c8224 */ /* 0x000fd000078e000c */
[----:B--2---:R-:W-:Y:S05]  /*1700*/  @P1 BRA `(.L_x_9) ;  /* 0x0000000400041947 */ /* 0x004fea0003800000 */
[----:B------:R-:W-:Y:S01]  /*1710*/  LOP3.LUT R12, R31, 0xfffff, RZ, 0xc0, !PT ;  /* 0x000fffff1f0c7812 */ /* 0x000fe200078ec0ff */
[----:B------:R-:W-:Y:S01]  /*1720*/  IMAD.MOV.U32 R38, RZ, RZ, -0x748574fc ;  /* 0x8b7a8b04ff267424 */ /* 0x000fe200078e00ff */
[----:B------:R-:W-:Y:S01]  /*1730*/  UMOV UR6, 0x3ae80f1e ;  /* 0x3ae80f1e00067882 */ /* 0x000fe20000000000 */
[----:B------:R-:W-:Y:S01]  /*1740*/  IMAD.MOV.U32 R39, RZ, RZ, 0x3ed0ee25 ;  /* 0x3ed0ee25ff277424 */ /* 0x000fe200078e00ff */
[----:B------:R-:W-:Y:S01]  /*1750*/  LOP3.LUT R13, R12, 0x3ff00000, RZ, 0xfc, !PT ;  /* 0x3ff000000c0d7812 */ /* 0x000fe200078efcff */
[----:B------:R-:W-:Y:S01]  /*1760*/  IMAD.MOV.U32 R12, RZ, RZ, R28 ;  /* 0x000000ffff0c7224 */ /* 0x000fe200078e001c */
[----:B------:R-:W-:Y:S01]  /*1770*/  MOV R28, RZ ;  /* 0x000000ff001c7202 */ /* 0x000fe20000000f00 */
[----:B------:R-:W-:Y:S01]  /*1780*/  UMOV UR7, 0x3eb1380b ;  /* 0x3eb1380b00077882 */ /* 0x000fe20000000000 */
[----:B------:R-:W-:Y:S01]  /*1790*/  ISETP.GE.U32.AND P0, PT, R13, 0x3ff6a09f, PT ;  /* 0x3ff6a09f0d00780c */ /* 0x000fe20003f06070 */
[----:B------:R-:W-:Y:S01]  /*17a0*/  IMAD.MOV.U32 R41, RZ, RZ, 0x43300000 ;  /* 0x43300000ff297424 */ /* 0x000fe200078e00ff */
[----:B------:R-:W-:Y:S01]  /*17b0*/  LEA.HI R0, R31, R0, RZ, 0xc ;  /* 0x000000001f007211 */ /* 0x000fe200078f60ff */
[----:B------:R-:W-:Y:S01]  /*17c0*/  UMOV UR8, 0x80000000 ;  /* 0x8000000000087882 */ /* 0x000fe20000000000 */
[----:B------:R-:W-:-:S09]  /*17d0*/  UMOV UR9, 0x43300000 ;  /* 0x4330000000097882 */ /* 0x000fd20000000000 */
[----:B------:R-:W-:Y:S02]  /*17e0*/  @P0 VIADD R29, R13, 0xfff00000 ;  /* 0xfff000000d1d0836 */ /* 0x000fe40000000000 */
[----:B------:R-:W-:Y:S02]  /*17f0*/  @P0 VIADD R0, R0, 0x1 ;  /* 0x0000000100000836 */ /* 0x000fe40000000000 */
[----:B------:R-:W-:-:S03]  /*1800*/  @P0 IMAD.MOV.U32 R13, RZ, RZ, R29 ;  /* 0x000000ffff0d0224 */ /* 0x000fc600078e001d */
[----:B------:R-:W-:-:S03]  /*1810*/  LOP3.LUT R40, R0, 0x80000000, RZ, 0x3c, !PT ;  /* 0x8000000000287812 */ /* 0x000fc600078e3cff */
        /* <DEDUP_REMOVED lines=13> */
[----:B------:R-:W-:Y:S02]  /*18f0*/  DADD R38, R30, R30 ;  /* 0x000000001e267229 */ /* 0x000fe4000000001e */
[----:B------:R-:W-:Y:S01]  /*1900*/  DADD R30, R40, -UR8 ;  /* 0x80000008281e7e29 */ /* 0x000fe20008000000 */
[----:B------:R-:W-:Y:S01]  /*1910*/  UMOV UR8, 0xfefa39ef ;  /* 0xfefa39ef00087882 */ /* 0x000fe20000000000 */
[----:B------:R-:W-:Y:S01]  /*1920*/  UMOV UR9, 0x3fe62e42 ;  /* 0x3fe62e4200097882 */ /* 0x000fe20000000000 */
[----:B------:R-:W-:Y:S01]  /*1930*/  DFMA R36, R34, R36, UR6 ;  /* 0x0000000622247e2b */ /* 0x000fe20008000024 */
[----:B------:R-:W-:Y:S01]  /*1940*/  UMOV UR6, 0xa9ab0956 ;  /* 0xa9ab095600067882 */ /* 0x000fe20000000000 */
[----:B------:R-:W-:Y:S01]  /*1950*/  UMOV UR7, 0x3f1745cb ;  /* 0x3f1745cb00077882 */ /* 0x000fe20000000000 */
[----:B------:R-:W-:-:S02]  /*1960*/  DFMA R38, R12, -R32, R38 ;  /* 0x800000200c26722b */ /* 0x000fc40000000026 */
[----:B------:R-:W-:-:S03]  /*1970*/  DFMA R12, R30, UR8, R32 ;  /* 0x000000081e0c7c2b */ /* 0x000fc60008000020 */
        /* <DEDUP_REMOVED lines=26> */
.L_x_9:
[----:B------:R-:W-:Y:S01]  /*1b20*/  MOV R28, 0x0 ;  /* 0x00000000001c7802 */ /* 0x000fe20000000f00 */
[----:B------:R-:W-:Y:S01]  /*1b30*/  IMAD.MOV.U32 R29, RZ, RZ, 0x7ff00000 ;  /* 0x7ff00000ff1d7424 */ /* 0x000fe200078e00ff */
[----:B------:R-:W-:-:S05]  /*1b40*/  LOP3.LUT P0, RZ, R13, 0x7fffffff, RZ, 0xc0, !PT ;  /* 0x7fffffff0dff7812 */ /* 0x000fca000780c0ff */
[----:B------:R-:W-:-:S10]  /*1b50*/  DFMA R28, R12, R28, +INF ;  /* 0x7ff000000c1c742b */ /* 0x000fd4000000001c */
[----:B------:R-:W-:Y:S02]  /*1b60*/  FSEL R12, R28, RZ, P0 ;  /* 0x000000ff1c0c7208 */ /* 0x000fe40000000000 */
[----:B------:R-:W-:-:S07]  /*1b70*/  FSEL R13, R29, -QNAN , P0 ;  /* 0xfff000001d0d7808 */ /* 0x000fce0000000000 */
.L_x_10:
[----:B------:R-:W-:Y:S05]  /*1b80*/  BSYNC.RECONVERGENT B0 ;  /* 0x0000000000007941 */ /* 0x000fea0003800200 */
.L_x_8:
        /* <DEDUP_REMOVED lines=21> */
[----:B------:R-:W-:Y:S01]  /*1ce0*/  IMAD.MOV.U32 R8, RZ, RZ, R10 ;  /* 0x000000ffff087224 */ /* 0x000fe200078e000a */
[----:B------:R-:W-:-:S07]  /*1cf0*/  MOV R9, R11 ;  /* 0x0000000b00097202 */ /* 0x000fce0000000f00 */
.L_x_12:
[----:B------:R-:W-:Y:S05]  /*1d00*/  BSYNC.RECONVERGENT B0 ;  /* 0x0000000000007941 */ /* 0x000fea0003800200 */
.L_x_11:
[----:B------:R-:W0:Y:S02]  /*1d10*/  LDC R11, c[0x0][0x3e0] ;  /* 0x0000f800ff0b7b82 */ /* 0x000e240000000800 */
[----:B0-----:R-:W-:Y:S02]  /*1d20*/  IMAD.WIDE R42, R11, 0x8, R42 ;  /* 0x000000080b2a7825 */ /* 0x001fe400078e022a */
[----:B------:R0:W5:Y:S04]  /*1d30*/  LDG.E.64 R10, desc[UR4][R22.64] ;  /* 0x00000004160a7981 */ /* 0x000168000c1e1b00 */
[----:B------:R-:W2:Y:S01]  /*1d40*/  LDG.E.64 R12, desc[UR4][R42.64+-0x8] ;  /* 0xfffff8042a0c7981 */ /* 0x000ea2000c1e1b00 */
[----:B------:R-:W-:Y:S01]  /*1d50*/  BSSY.RECONVERGENT B0, `(.L_x_13) ;  /* 0x0000055000007945 */ /* 0x000fe20003800200 */
[----:B------:R-:W-:Y:S01]  /*1d60*/  DADD R2, R8, R2 ;  /* 0x0000000008027229 */ /* 0x000fe20000000002 */
[----:B------:R-:W-:Y:S01]  /*1d70*/  IMAD.MOV.U32 R29, RZ, RZ, -0x3ff ;  /* 0xfffffc01ff1d7424 */ /* 0x000fe200078e00ff */
[----:B--2---:R-:W-:Y:S01]  /*1d80*/  ISETP.GT.AND P0, PT, R13, 0xfffff, PT ;  /* 0x000fffff0d00780c */ /* 0x004fe20003f04270 */
[----:B------:R-:W-:-:S02]  /*1d90*/  IMAD.MOV.U32 R30, RZ, RZ, R12 ;  /* 0x000000ffff1e7224 */ /* 0x000fc400078e000c */
[----:B------:R-:W-:-:S10]  /*1da0*/  IMAD.MOV.U32 R31, RZ, RZ, R13 ;  /* 0x000000ffff1f7224 */ /* 0x000fd400078e000d */
[----:B------:R-:W-:Y:S01]  /*1db0*/  @!P0 DMUL R30, R12, 1.80143985094819840000e+16 ;  /* 0x435000000c1e8828 */ /* 0x000fe20000000000 */
[----:B------:R-:W-:-:S09]  /*1dc0*/  IMAD.MOV.U32 R0, RZ, RZ, R13 ;  /* 0x000000ffff007224 */ /* 0x000fd200078e000d */
[----:B------:R-:W-:-:S05]  /*1dd0*/  @!P0 IMAD.MOV.U32 R0, RZ, RZ, R31 ;  /* 0x000000ffff008224 */ /* 0x000fca00078e001f */
[----:B------:R-:W-:-:S04]  /*1de0*/  IADD3 R28, PT, PT, R0, -0x1, RZ ;  /* 0xffffffff001c7810 */ /* 0x000fc80007ffe0ff */
[----:B------:R-:W-:Y:S01]  /*1df0*/  ISETP.GT.U32.AND P1, PT, R28, 0x7feffffe, PT ;  /* 0x7feffffe1c00780c */ /* 0x000fe20003f24070 */
[----:B------:R-:W-:Y:S02]  /*1e00*/  IMAD.MOV.U32 R8, RZ, RZ, R12 ;  /* 0x000000ffff087224 */ /* 0x000fe400078e000c */
[----:B------:R-:W-:Y:S02]  /*1e10*/  @!P0 IMAD.MOV.U32 R29, RZ, RZ, -0x435 ;  /* 0xfffffbcbff1d8424 */ /* 0x000fe400078e00ff */
[----:B------:R-:W-:-:S08]  /*1e20*/  @!P0 IMAD.MOV.U32 R8, RZ, RZ, R30 ;  /* 0x000000ffff088224 */ /* 0x000fd000078e001e */
[----:B0-----:R-:W-:Y:S05]  /*1e30*/  @P1 BRA `(.L_x_14) ;  /* 0x0000000400001947 */ /* 0x001fea0003800000 */
[C---:B------:R-:W-:Y:S01]  /*1e40*/  LOP3.LUT R9, R0.reuse, 0xfffff, RZ, 0xc0, !PT ;  /* 0x000fffff00097812 */ /* 0x040fe200078ec0ff */
[----:B------:R-:W-:Y:S01]  /*1e50*/  IMAD.MOV.U32 R30, RZ, RZ, RZ ;  /* 0x000000ffff1e7224 */ /* 0x000fe200078e00ff */
[----:B------:R-:W-:Y:S01]  /*1e60*/  UMOV UR6, 0x3ae80f1e ;  /* 0x3ae80f1e00067882 */ /* 0x000fe20000000000 */
[----:B------:R-:W-:Y:S01]  /*1e70*/  IMAD.MOV.U32 R38, RZ, RZ, -0x748574fc ;  /* 0x8b7a8b04ff267424 */ /* 0x000fe200078e00ff */
[----:B------:R-:W-:Y:S01]  /*1e80*/  LOP3.LUT R9, R9, 0x3ff00000, RZ, 0xfc, !PT ;  /* 0x3ff0000009097812 */ /* 0x000fe200078efcff */
[----:B------:R-:W-:Y:S01]  /*1e90*/  IMAD.MOV.U32 R39, RZ, RZ, 0x3ed0ee25 ;  /* 0x3ed0ee25ff277424 */ /* 0x000fe200078e00ff */
[----:B------:R-:W-:Y:S01]  /*1ea0*/  UMOV UR7, 0x3eb1380b ;  /* 0x3eb1380b00077882 */ /* 0x000fe20000000000 */
[----:B------:R-:W-:Y:S01]  /*1eb0*/  LEA.HI R40, R0, R29, RZ, 0xc ;  /* 0x0000001d00287211 */ /* 0x000fe200078f60ff */
[----:B------:R-:W-:Y:S01]  /*1ec0*/  IMAD.MOV.U32 R41, RZ, RZ, 0x43300000 ;  /* 0x43300000ff297424 */ /* 0x000fe200078e00ff */
[----:B------:R-:W-:Y:S01]  /*1ed0*/  ISETP.GE.U32.AND P0, PT, R9, 0x3ff6a09f, PT ;  /* 0x3ff6a09f0900780c */ /* 0x000fe20003f06070 */
[----:B------:R-:W-:Y:S01]  /*1ee0*/  UMOV UR8, 0x80000000 ;  /* 0x8000000000087882 */ /* 0x000fe20000000000 */
[----:B------:R-:W-:-:S11]  /*1ef0*/  UMOV UR9, 0x43300000 ;  /* 0x4330000000097882 */ /* 0x000fd60000000000 */
[----:B------:R-:W-:Y:S02]  /*1f00*/  @P0 IADD3 R31, PT, PT, R9, -0x100000, RZ ;  /* 0xfff00000091f0810 */ /* 0x000fe40007ffe0ff */
[----:B------:R-:W-:-:S03]  /*1f10*/  @P0 IADD3 R40, PT, PT, R40, 0x1, RZ ;  /* 0x0000000128280810 */ /* 0x000fc60007ffe0ff */
[----:B------:R-:W-:Y:S01]  /*1f20*/  @P0 IMAD.MOV.U32 R9, RZ, RZ, R31 ;  /* 0x000000ffff090224 */ /* 0x000fe200078e001f */
[----:B------:R-:W-:-:S05]  /*1f30*/  LOP3.LUT R40, R40, 0x80000000, RZ, 0x3c, !PT ;  /* 0x8000000028287812 */ /* 0x000fca00078e3cff */
        /* <DEDUP_REMOVED lines=48> */
.L_x_14:
[----:B------:R-:W-:Y:S01]  /*2240*/  IMAD.MOV.U32 R8, RZ, RZ, 0x0 ;  /* 0x00000000ff087424 */ /* 0x000fe200078e00ff */
[----:B------:R-:W-:Y:S01]  /*2250*/  LOP3.LUT P0, RZ, R31, 0x7fffffff, RZ, 0xc0, !PT ;  /* 0x7fffffff1fff7812 */ /* 0x000fe2000780c0ff */
[----:B------:R-:W-:-:S06]  /*2260*/  IMAD.MOV.U32 R9, RZ, RZ, 0x7ff00000 ;  /* 0x7ff00000ff097424 */ /* 0x000fcc00078e00ff */
[----:B------:R-:W-:-:S10]  /*2270*/  DFMA R8, R30, R8, +INF ;  /* 0x7ff000001e08742b */ /* 0x000fd40000000008 */
[----:B------:R-:W-:Y:S02]  /*2280*/  FSEL R8, R8, RZ, P0 ;  /* 0x000000ff08087208 */ /* 0x000fe40000000000 */
[----:B------:R-:W-:-:S07]  /*2290*/  FSEL R9, R9, -QNAN , P0 ;  /* 0xfff0000009097808 */ /* 0x000fce0000000000 */
.L_x_15:
[----:B------:R-:W-:Y:S05]  /*22a0*/  BSYNC.RECONVERGENT B0 ;  /* 0x0000000000007941 */ /* 0x000fea0003800200 */
.L_x_13:
        /* <DEDUP_REMOVED lines=18> */
[----:B------:R-:W-:Y:S02]  /*23d0*/  MOV R31, R29 ;  /* 0x0000001d001f7202 */ /* 0x000fe40000000f00 */
[----:B------:R-:W-:-:S07]  /*23e0*/  MOV R0, 0x2400 ;  /* 0x0000240000007802 */ /* 0x000fce0000000f00 */
[----:B------:R-:W-:Y:S05]  /*23f0*/  CALL.REL.NOINC `($__internal_0_$__cuda_sm20_div_rn_f64_full) ;  /* 0x0000001800507944 */ /* 0x000fea0003c00000 */
[----:B------:R-:W-:Y:S02]  /*2400*/  IMAD.MOV.U32 R8, RZ, RZ, R10 ;  /* 0x000000ffff087224 */ /* 0x000fe400078e000a */
[----:B------:R-:W-:-:S07]  /*2410*/  IMAD.MOV.U32 R9, RZ, RZ, R11 ;  /* 0x000000ffff097224 */ /* 0x000fce00078e000b */
.L_x_17:
[----:B------:R-:W-:Y:S05]  /*2420*/  BSYNC.RECONVERGENT B0 ;  /* 0x0000000000007941 */ /* 0x000fea0003800200 */
.L_x_16:
[----:B------:R-:W2:Y:S04]  /*2430*/  LDG.E.64 R12, desc[UR4][R42.64+0x8] ;  /* 0x000008042a0c7981 */ /* 0x000ea8000c1e1b00 */
[----:B------:R0:W5:Y:S01]  /*2440*/  LDG.E.64 R10, desc[UR4][R20.64] ;  /* 0x00000004140a7981 */ /* 0x000162000c1e1b00 */
[----:B------:R-:W-:Y:S01]  /*2450*/  BSSY.RECONVERGENT B0, `(.L_x_18) ;  /* 0x0000055000007945 */ /* 0x000fe20003800200 */
[----:B------:R-:W-:Y:S01]  /*2460*/  DADD R2, R2, R8 ;  /* 0x0000000002027229 */ /* 0x000fe20000000008 */
[----:B------:R-:W-:Y:S02]  /*2470*/  MOV R29, 0xfffffc01 ;  /* 0xfffffc01001d7802 */ /* 0x000fe40000000f00 */
[----:B--2---:R-:W-:Y:S01]  /*2480*/  ISETP.GT.AND P0, PT, R13, 0xfffff, PT ;  /* 0x000fffff0d00780c */ /* 0x004fe20003f04270 */
[----:B------:R-:W-:Y:S01]  /*2490*/  IMAD.MOV.U32 R30, RZ, RZ, R12 ;  /* 0x000000ffff1e7224 */ /* 0x000fe200078e000c */
[----:B------:R-:W-:Y:S01]  /*24a0*/  MOV R31, R13 ;  /* 0x0000000d001f7202 */ /* 0x000fe20000000f00 */
[----:B------:R-:W-:-:S02]  /*24b0*/  IMAD.MOV.U32 R0, RZ, RZ, R13 ;  /* 0x000000ffff007224 */ /* 0x000fc400078e000d */
[----:B------:R-:W-:-:S08]  /*24c0*/  IMAD.MOV.U32 R8, RZ, RZ, R12 ;  /* 0x000000ffff087224 */ /* 0x000fd000078e000c */
[----:B------:R-:W-:Y:S01]  /*24d0*/  @!P0 DMUL R30, R12, 1.80143985094819840000e+16 ;  /* 0x435000000c1e8828 */ /* 0x000fe20000000000 */
[----:B------:R-:W-:-:S09]  /*24e0*/  @!P0 IMAD.MOV.U32 R29, RZ, RZ, -0x435 ;  /* 0xfffffbcbff1d8424 */ /* 0x000fd200078e00ff */
[----:B------:R-:W-:Y:S02]  /*24f0*/  @!P0 IMAD.MOV.U32 R0, RZ, RZ, R31 ;  /* 0x000000ffff008224 */ /* 0x000fe400078e001f */
[----:B------:R-:W-:Y:S02]  /*2500*/  @!P0 IMAD.MOV.U32 R8, RZ, RZ, R30 ;  /* 0x000000ffff088224 */ /* 0x000fe400078e001e */
[----:B------:R-:W-:-:S05]  /*2510*/  VIADD R28, R0, 0xffffffff ;  /* 0xffffffff001c7836 */ /* 0x000fca0000000000 */
[----:B------:R-:W-:-:S13]  /*2520*/  ISETP.GT.U32.AND P1, PT, R28, 0x7feffffe, PT ;  /* 0x7feffffe1c00780c */ /* 0x000fda0003f24070 */
[----:B0-----:R-:W-:Y:S05]  /*2530*/  @P1 BRA `(.L_x_19) ;  /* 0x0000000400001947 */ /* 0x001fea0003800000 */
[C---:B------:R-:W-:Y:S01]  /*2540*/  LOP3.LUT R9, R0.reuse, 0xfffff, RZ, 0xc0, !PT ;  /* 0x000fffff00097812 */ /* 0x040fe200078ec0ff */
[----:B------:R-:W-:Y:S01]  /*2550*/  IMAD.MOV.U32 R30, RZ, RZ, RZ ;  /* 0x000000ffff1e7224 */ /* 0x000fe200078e00ff */
[----:B------:R-:W-:Y:S01]  /*2560*/  MOV R39, 0x3ed0ee25 ;  /* 0x3ed0ee2500277802 */ /* 0x000fe20000000f00 */
[----:B------:R-:W-:Y:S01]  /*2570*/  IMAD.MOV.U32 R38, RZ, RZ, -0x748574fc ;  /* 0x8b7a8b04ff267424 */ /* 0x000fe200078e00ff */
[----:B------:R-:W-:Y:S01]  /*2580*/  LOP3.LUT R9, R9, 0x3ff00000, RZ, 0xfc, !PT ;  /* 0x3ff0000009097812 */ /* 0x000fe200078efcff */
[----:B------:R-:W-:Y:S01]  /*2590*/  UMOV UR6, 0x3ae80f1e ;  /* 0x3ae80f1e00067882 */ /* 0x000fe20000000000 */
[----:B------:R-:W-:Y:S01]  /*25a0*/  UMOV UR7, 0x3eb1380b ;  /* 0x3eb1380b00077882 */ /* 0x000fe20000000000 */
[----:B------:R-:W-:Y:S01]  /*25b0*/  LEA.HI R40, R0, R29, RZ, 0xc ;  /* 0x0000001d00287211 */ /* 0x000fe200078f60ff */
[----:B------:R-:W-:Y:S01]  /*25c0*/  IMAD.MOV.U32 R41, RZ, RZ, 0x43300000 ;  /* 0x43300000ff297424 */ /* 0x000fe200078e00ff */
[----:B------:R-:W-:Y:S01]  /*25d0*/  ISETP.GE.U32.AND P0, PT, R9, 0x3ff6a09f, PT ;  /* 0x3ff6a09f0900780c */ /* 0x000fe20003f06070 */
[----:B------:R-:W-:Y:S01]  /*25e0*/  UMOV UR8, 0x80000000 ;  /* 0x8000000000087882 */ /* 0x000fe20000000000 */
[----:B------:R-:W-:-:S11]  /*25f0*/  UMOV UR9, 0x43300000 ;  /* 0x4330000000097882 */ /* 0x000fd60000000000 */
[----:B------:R-:W-:Y:S01]  /*2600*/  @P0 IADD3 R31, PT, PT, R9, -0x100000, RZ ;  /* 0xfff00000091f0810 */ /* 0x000fe20007ffe0ff */
[----:B------:R-:W-:-:S04]  /*2610*/  @P0 VIADD R40, R40, 0x1 ;  /* 0x0000000128280836 */ /* 0x000fc80000000000 */
        /* <DEDUP_REMOVED lines=50> */
.L_x_19:
[----:B------:R-:W-:Y:S01]  /*2940*/  IMAD.MOV.U32 R8, RZ, RZ, 0x0 ;  /* 0x00000000ff087424 */ /* 0x000fe200078e00ff */
[----:B------:R-:W-:Y:S02]  /*2950*/  MOV R9, 0x7ff00000 ;  /* 0x7ff0000000097802 */ /* 0x000fe40000000f00 */
[----:B------:R-:W-:-:S04]  /*2960*/  LOP3.LUT P0, RZ, R31, 0x7fffffff, RZ, 0xc0, !PT ;  /* 0x7fffffff1fff7812 */ /* 0x000fc8000780c0ff */
[----:B------:R-:W-:-:S10]  /*2970*/  DFMA R8, R30, R8, +INF ;  /* 0x7ff000001e08742b */ /* 0x000fd40000000008 */
[----:B------:R-:W-:Y:S02]  /*2980*/  FSEL R8, R8, RZ, P0 ;  /* 0x000000ff08087208 */ /* 0x000fe40000000000 */
[----:B------:R-:W-:-:S07]  /*2990*/  FSEL R9, R9, -QNAN , P0 ;  /* 0xfff0000009097808 */ /* 0x000fce0000000000 */
.L_x_20:
[----:B------:R-:W-:Y:S05]  /*29a0*/  BSYNC.RECONVERGENT B0 ;  /* 0x0000000000007941 */ /* 0x000fea0003800200 */
.L_x_18:
        /* <DEDUP_REMOVED lines=23> */
.L_x_22:
[----:B------:R-:W-:Y:S05]  /*2b20*/  BSYNC.RECONVERGENT B0 ;  /* 0x0000000000007941 */ /* 0x000fea0003800200 */
.L_x_21:
[----:B------:R-:W0:Y:S01]  /*2b30*/  LDC.64 R12, c[0x0][0x3b8] ;  /* 0x0000ee00ff0c7b82 */ /* 0x000e220000000a00 */
[----:B------:R-:W1:Y:S01]  /*2b40*/  LDCU UR6, c[0x0][0x3e0] ;  /* 0x00007c00ff0677ac */ /* 0x000e620008000800 */
[----:B------:R2:W5:Y:S01]  /*2b50*/  LDG.E.64 R10, desc[UR4][R18.64] ;  /* 0x00000004120a7981 */ /* 0x000562000c1e1b00 */
[----:B-1----:R-:W-:-:S04]  /*2b60*/  VIADD R45, R45, UR6 ;  /* 0x000000062d2d7c36 */ /* 0x002fc80008000000 */
[----:B0-----:R-:W-:-:S06]  /*2b70*/  IMAD.WIDE R12, R45, 0x8, R12 ;  /* 0x000000082d0c7825 */ /* 0x001fcc00078e020c */
[----:B------:R-:W3:Y:S01]  /*2b80*/  LDG.E.64 R12, desc[UR4][R12.64] ;  /* 0x000000040c0c7981 */ /* 0x000ee2000c1e1b00 */
[----:B------:R-:W-:Y:S01]  /*2b90*/  BSSY.RECONVERGENT B0, `(.L_x_23) ;  /* 0x0000055000007945 */ /* 0x000fe20003800200 */
[----:B------:R-:W-:Y:S01]  /*2ba0*/  DADD R2, R2, R8 ;  /* 0x0000000002027229 */ /* 0x000fe20000000008 */
[----:B------:R-:W-:Y:S01]  /*2bb0*/  IMAD.MOV.U32 R29, RZ, RZ, -0x3ff ;  /* 0xfffffc01ff1d7424 */ /* 0x000fe200078e00ff */
        /* <DEDUP_REMOVED lines=8> */
[----:B------:R-:W-:Y:S01]  /*2c40*/  @!P0 IMAD.MOV.U32 R29, RZ, RZ, -0x435 ;  /* 0xfffffbcbff1d8424 */ /* 0x000fe200078e00ff */
[----:B------:R-:W-:Y:S01]  /*2c50*/  MOV R8, R12 ;  /* 0x0000000c00087202 */ /* 0x000fe20000000f00 */
[----:B------:R-:W-:-:S10]  /*2c60*/  @!P0 IMAD.MOV.U32 R8, RZ, RZ, R30 ;  /* 0x000000ffff088224 */ /* 0x000fd400078e001e */
[----:B--2---:R-:W-:Y:S05]  /*2c70*/  @P1 BRA `(.L_x_24) ;  /* 0x0000000400001947 */ /* 0x004fea0003800000 */
        /* <DEDUP_REMOVED lines=12> */
[----:B------:R-:W-:Y:S01]  /*2d40*/  @P0 VIADD R31, R9, 0xfff00000 ;  /* 0xfff00000091f0836 */ /* 0x000fe20000000000 */
[----:B------:R-:W-:-:S04]  /*2d50*/  @P0 IADD3 R40, PT, PT, R40, 0x1, RZ ;  /* 0x0000000128280810 */ /* 0x000fc80007ffe0ff */
        /* <DEDUP_REMOVED lines=50> */
.L_x_24:
[----:B------:R-:W-:Y:S01]  /*3080*/  IMAD.MOV.U32 R8, RZ, RZ, 0x0 ;  /* 0x00000000ff087424 */ /* 0x000fe200078e00ff */
[----:B------:R-:W-:Y:S01]  /*3090*/  LOP3.LUT P0, RZ, R31, 0x7fffffff, RZ, 0xc0, !PT ;  /* 0x7fffffff1fff7812 */ /* 0x000fe2000780c0ff */
[----:B------:R-:W-:-:S06]  /*30a0*/  IMAD.MOV.U32 R9, RZ, RZ, 0x7ff00000 ;  /* 0x7ff00000ff097424 */ /* 0x000fcc00078e00ff */
[----:B------:R-:W-:-:S10]  /*30b0*/  DFMA R8, R30, R8, +INF ;  /* 0x7ff000001e08742b */ /* 0x000fd40000000008 */
[----:B------:R-:W-:Y:S02]  /*30c0*/  FSEL R8, R8, RZ, P0 ;  /* 0x000000ff08087208 */ /* 0x000fe40000000000 */
[----:B------:R-:W-:-:S07]  /*30d0*/  FSEL R9, R9, -QNAN , P0 ;  /* 0xfff0000009097808 */ /* 0x000fce0000000000 */
.L_x_25:
[----:B------:R-:W-:Y:S05]  /*30e0*/  BSYNC.RECONVERGENT B0 ;  /* 0x0000000000007941 */ /* 0x000fea0003800200 */
.L_x_23:
[----:B------:R-:W-:Y:S01]  /*30f0*/  DMUL R28, R12, R12 ;  /* 0x0000000c0c1c7228 */ /* 0x000fe20000000000 */
[----:B------:R-:W-:Y:S01]  /*3100*/  BSSY.RECONVERGENT B0, `(.L_x_26) ;  /* 0x0000016000007945 */ /* 0x000fe20003800200 */
[----:B------:R-:W-:Y:S01]  /*3110*/  MOV R12, 0x1 ;  /* 0x00000001000c7802 */ /* 0x000fe20000000f00 */
        /* <DEDUP_REMOVED lines=18> */
[----:B------:R-:W-:Y:S02]  /*3240*/  IMAD.MOV.U32 R8, RZ, RZ, R10 ;  /* 0x000000ffff087224 */ /* 0x000fe400078e000a */
[----:B------:R-:W-:-:S07]  /*3250*/  IMAD.MOV.U32 R9, RZ, RZ, R11 ;  /* 0x000000ffff097224 */ /* 0x000fce00078e000b */
.L_x_27:
[----:B------:R-:W-:Y:S05]  /*3260*/  BSYNC.RECONVERGENT B0 ;  /* 0x0000000000007941 */ /* 0x000fea0003800200 */
.L_x_26:
[----:B------:R-:W-:-:S06]  /*3270*/  IMAD.WIDE R10, R4, 0x8, R42 ;  /* 0x00000008040a7825 */ /* 0x000fcc00078e022a */
[----:B------:R-:W2:Y:S01]  /*3280*/  LDG.E.64 R10, desc[UR4][R10.64] ;  /* 0x000000040a0a7981 */ /* 0x000ea2000c1e1b00 */
[----:B------:R-:W-:Y:S01]  /*3290*/  BSSY.RECONVERGENT B0, `(.L_x_28) ;  /* 0x0000055000007945 */ /* 0x000fe20003800200 */
[----:B------:R-:W-:Y:S01]  /*32a0*/  DADD R2, R2, R8 ;  /* 0x0000000002027229 */ /* 0x000fe20000000008 */
[----:B------:R-:W-:Y:S01]  /*32b0*/  IMAD.MOV.U32 R33, RZ, RZ, -0x3ff ;  /* 0xfffffc01ff217424 */ /* 0x000fe200078e00ff */
[----:B--2---:R-:W-:Y:S01]  /*32c0*/  ISETP.GT.AND P0, PT, R11, 0xfffff, PT ;  /* 0x000fffff0b00780c */ /* 0x004fe20003f04270 */
[--C-:B------:R-:W-:Y:S01]  /*32d0*/  IMAD.MOV.U32 R13, RZ, RZ, R11.reuse ;  /* 0x000000ffff0d7224 */ /* 0x100fe200078e000b */
[----:B------:R-:W-:Y:S01]  /*32e0*/  MOV R12, R10 ;  /* 0x0000000a000c7202 */ /* 0x000fe20000000f00 */
[----:B------:R-:W-:Y:S02]  /*32f0*/  IMAD.MOV.U32 R0, RZ, RZ, R11 ;  /* 0x000000ffff007224 */ /* 0x000fe400078e000b */
[----:B------:R-:W-:-:S08]  /*3300*/  IMAD.MOV.U32 R8, RZ, RZ, R10 ;  /* 0x000000ffff087224 */ /* 0x000fd000078e000a */
[----:B------:R-:W-:Y:S01]  /*3310*/  @!P0 DMUL R12, R10, 1.80143985094819840000e+16 ;  /* 0x435000000a0c8828 */ /* 0x000fe20000000000 */
[----:B------:R-:W-:-:S09]  /*3320*/  @!P0 IMAD.MOV.U32 R33, RZ, RZ, -0x435 ;  /* 0xfffffbcbff218424 */ /* 0x000fd200078e00ff */
[----:B------:R-:W-:Y:S01]  /*3330*/  @!P0 IMAD.MOV.U32 R0, RZ, RZ, R13 ;  /* 0x000000ffff008224 */ /* 0x000fe200078e000d */
[----:B------:R-:W-:-:S04]  /*3340*/  @!P0 MOV R8, R12 ;  /* 0x0000000c00088202 */ /* 0x000fc80000000f00 */
[----:B------:R-:W-:-:S04]  /*3350*/  IADD3 R28, PT, PT, R0, -0x1, RZ ;  /* 0xffffffff001c7810 */ /* 0x000fc80007ffe0ff */
[----:B------:R-:W-:-:S13]  /*3360*/  ISETP.GT.U32.AND P1, PT, R28, 0x7feffffe, PT ;  /* 0x7feffffe1c00780c */ /* 0x000fda0003f24070 */
[----:B------:R-:W-:Y:S05]  /*3370*/  @P1 BRA `(.L_x_29) ;  /* 0x0000000400001947 */ /* 0x000fea0003800000 */
[C---:B------:R-:W-:Y:S01]  /*3380*/  LOP3.LUT R9, R0.reuse, 0xfffff, RZ, 0xc0, !PT ;  /* 0x000fffff00097812 */ /* 0x040fe200078ec0ff */
[----:B------:R-:W-:Y:S01]  /*3390*/  IMAD.MOV.U32 R12, RZ, RZ, RZ ;  /* 0x000000ffff0c7224 */ /* 0x000fe200078e00ff */
[----:B------:R-:W-:Y:S01]  /*33a0*/  MOV R36, 0x8b7a8b04 ;  /* 0x8b7a8b0400247802 */ /* 0x000fe20000000f00 */
[----:B------:R-:W-:Y:S01]  /*33b0*/  IMAD.MOV.U32 R37, RZ, RZ, 0x3ed0ee25 ;  /* 0x3ed0ee25ff257424 */ /* 0x000fe200078e00ff */
        /* <DEDUP_REMOVED lines=60> */
.L_x_29:
[----:B------:R-:W-:Y:S01]  /*3780*/  MOV R8, 0x0 ;  /* 0x0000000000087802 */ /* 0x000fe20000000f00 */
[----:B------:R-:W-:Y:S01]  /*3790*/  IMAD.MOV.U32 R9, RZ, RZ, 0x7ff00000 ;  /* 0x7ff00000ff097424 */ /* 0x000fe200078e00ff */
[----:B------:R-:W-:-:S05]  /*37a0*/  LOP3.LUT P0, RZ, R13, 0x7fffffff, RZ, 0xc0, !PT ;  /* 0x7fffffff0dff7812 */ /* 0x000fca000780c0ff */
[----:B------:R-:W-:-:S10]  /*37b0*/  DFMA R8, R12, R8, +INF ;  /* 0x7ff000000c08742b */ /* 0x000fd40000000008 */
[----:B------:R-:W-:Y:S02]  /*37c0*/  FSEL R8, R8, RZ, P0 ;  /* 0x000000ff08087208 */ /* 0x000fe40000000000 */
[----:B------:R-:W-:-:S07]  /*37d0*/  FSEL R9, R9, -QNAN , P0 ;  /* 0xfff0000009097808 */ /* 0x000fce0000000000 */
.L_x_30:
[----:B------:R-:W-:Y:S05]  /*37e0*/  BSYNC.RECONVERGENT B0 ;  /* 0x0000000000007941 */ /* 0x000fea0003800200 */
.L_x_28:
[----:B------:R-:W-:Y:S01]  /*37f0*/  DMUL R28, R10, R10 ;  /* 0x0000000a0a1c7228 */ /* 0x000fe20000000000 */
[----:B------:R-:W-:Y:S01]  /*3800*/  BSSY.RECONVERGENT B0, `(.L_x_31) ;  /* 0x0000016000007945 */ /* 0x000fe20003800200 */
[----:B------:R-:W-:Y:S01]  /*3810*/  IMAD.MOV.U32 R10, RZ, RZ, 0x1 ;  /* 0x00000001ff0a7424 */ /* 0x000fe200078e00ff */
[----:B------:R-:W-:-:S03]  /*3820*/  DADD R8, R8, -1 ;  /* 0xbff0000008087429 */ /* 0x000fc60000000000 */
[----:B------:R-:W0:Y:S05]  /*3830*/  MUFU.RCP64H R11, R29 ;  /* 0x0000001d000b7308 */ /* 0x000e2a0000001800 */
[----:B------:R-:W-:-:S10]  /*3840*/  DMUL R32, R16, R8 ;  /* 0x0000000810207228 */ /* 0x000fd40000000000 */
        /* <DEDUP_REMOVED lines=17> */
.L_x_32:
[----:B------:R-:W-:Y:S05]  /*3960*/  BSYNC.RECONVERGENT B0 ;  /* 0x0000000000007941 */ /* 0x000fea0003800200 */
.L_x_31:
[----:B------:R-:W0:Y:S01]  /*3970*/  LDC.64 R16, c[0x0][0x3b0] ;  /* 0x0000ec00ff107b82 */ /* 0x000e220000000a00 */
[----:B------:R-:W-:-:S07]  /*3980*/  DADD R2, R2, R8 ;  /* 0x0000000002027229 */ /* 0x000fce0000000008 */
[----:B------:R-:W1:Y:S01]  /*3990*/  LDC.64 R10, c[0x0][0x3d0] ;  /* 0x0000f400ff0a7b82 */ /* 0x000e620000000a00 */
[----:B------:R-:W-:-:S07]  /*39a0*/  DADD R34, -RZ, -R2 ;  /* 0x00000000ff227229 */ /* 0x000fce0000000902 */
[----:B------:R-:W2:Y:S01]  /*39b0*/  LDC.64 R12, c[0x0][0x3d8] ;  /* 0x0000f600ff0c7b82 */ /* 0x000ea20000000a00 */
[----:B0-----:R-:W-:-:S07]  /*39c0*/  IMAD.WIDE R16, R5, 0x8, R16 ;  /* 0x0000000805107825 */ /* 0x001fce00078e0210 */
[----:B------:R-:W0:Y:S01]  /*39d0*/  LDC R5, c[0x0][0x3e0] ;  /* 0x0000f800ff057b82 */ /* 0x000e220000000800 */
[----:B------:R3:W-:Y:S01]  /*39e0*/  STG.E.64 desc[UR4][R16.64], R34 ;  /* 0x0000002210007986 */ /* 0x0007e2000c101b04 */
[----:B-1----:R-:W-:-:S03]  /*39f0*/  IMAD.WIDE R2, R6, 0x8, R10 ;  /* 0x0000000806027825 */ /* 0x002fc600078e020a */
[----:B------:R-:W4:Y:S04]  /*3a00*/  LDG.E.64 R32, desc[UR4][R26.64] ;  /* 0x000000041a207981 */ /* 0x000f28000c1e1b00 */
[----:B------:R-:W5:Y:S01]  /*3a10*/  LDG.E.64 R30, desc[UR4][R2.64] ;  /* 0x00000004021e7981 */ /* 0x000f62000c1e1b00 */
[----:B--2---:R-:W-:-:S05]  /*3a20*/  IMAD.WIDE R8, R6, 0x8, R12 ;  /* 0x0000000806087825 */ /* 0x004fca00078e020c */
[----:B------:R-:W5:Y:S02]  /*3a30*/  LDG.E.64 R28, desc[UR4][R8.64] ;  /* 0x00000004081c7981 */ /* 0x000f64000c1e1b00 */
[----:B-----5:R-:W-:-:S08]  /*3a40*/  DADD R28, R28, -R30 ;  /* 0x000000001c1c7229 */ /* 0x020fd0000000081e */
[----:B------:R-:W-:Y:S01]  /*3a50*/  DMUL R28, R28, R28 ;  /* 0x0000001c1c1c7228 */ /* 0x000fe20000000000 */
[----:B------:R-:W-:-:S04]  /*3a60*/  IMAD.WIDE R30, R7, 0x8, R12 ;  /* 0x00000008071e7825 */ /* 0x000fc800078e020c */
[----:B------:R-:W-:-:S03]  /*3a70*/  IMAD.WIDE R6, R7, 0x8, R10 ;  /* 0x0000000807067825 */ /* 0x000fc600078e020a */
[----:B----4-:R-:W-:-:S07]  /*3a80*/  DMUL R28, R28, R32 ;  /* 0x000000201c1c7228 */ /* 0x010fce0000000000 */
[----:B------:R1:W-:Y:S04]  /*3a90*/  STG.E.64 desc[UR4][R26.64], R28 ;  /* 0x0000001c1a007986 */ /* 0x0003e8000c101b04 */
[----:B------:R-:W3:Y:S04]  /*3aa0*/  LDG.E.64 R30, desc[UR4][R30.64] ;  /* 0x000000041e1e7981 */ /* 0x000ee8000c1e1b00 */
[----:B------:R-:W3:Y:S04]  /*3ab0*/  LDG.E.64 R6, desc[UR4][R6.64] ;  /* 0x0000000406067981 */ /* 0x000ee8000c1e1b00 */
[----:B------:R-:W2:Y:S01]  /*3ac0*/  LDG.E.64 R32, desc[UR4][R24.64] ;  /* 0x0000000418207981 */ /* 0x000ea2000c1e1b00 */
[----:B0-----:R-:W-:-:S04]  /*3ad0*/  IMAD.WIDE R8, R5, 0x8, R8 ;  /* 0x0000000805087825 */ /* 0x001fc800078e0208 */
[----:B------:R-:W-:Y:S01]  /*3ae0*/  IMAD.WIDE R2, R5, 0x8, R2 ;  /* 0x0000000805027825 */ /* 0x000fe200078e0202 */
[----:B---3--:R-:W-:-:S08]  /*3af0*/  DADD R16, R30, -R6 ;  /* 0x000000001e107229 */ /* 0x008fd00000000806 */
[----:B------:R-:W-:-:S08]  /*3b00*/  DMUL R16, R16, R16 ;  /* 0x0000001010107228 */ /* 0x000fd00000000000 */
[----:B--2---:R-:W-:-:S07]  /*3b10*/  DMUL R16, R16, R32 ;  /* 0x0000002010107228 */ /* 0x004fce0000000000 */
[----:B------:R0:W-:Y:S04]  /*3b20*/  STG.E.64 desc[UR4][R24.64], R16 ;  /* 0x0000001018007986 */ /* 0x0001e8000c101b04 */
[----:B-1----:R-:W2:Y:S04]  /*3b30*/  LDG.E.64 R26, desc[UR4][R8.64+-0x8] ;  /* 0xfffff804081a7981 */ /* 0x002ea8000c1e1b00 */
[----:B------:R-:W2:Y:S04]  /*3b40*/  LDG.E.64 R28, desc[UR4][R2.64+-0x8] ;  /* 0xfffff804021c7981 */ /* 0x000ea8000c1e1b00 */
[----:B------:R-:W3:Y:S01]  /*3b50*/  LDG.E.64 R6, desc[UR4][R22.64] ;  /* 0x0000000416067981 */ /* 0x000ee2000c1e1b00 */
[----:B--2---:R-:W-:-:S08]  /*3b60*/  DADD R26, R26, -R28 ;  /* 0x000000001a1a7229 */ /* 0x004fd0000000081c */
[----:B------:R-:W-:-:S08]  /*3b70*/  DMUL R26, R26, R26 ;  /* 0x0000001a1a1a7228 */ /* 0x000fd00000000000 */
[----:B---3--:R-:W-:-:S07]  /*3b80*/  DMUL R6, R26, R6 ;  /* 0x000000061a067228 */ /* 0x008fce0000000000 */
[----:B------:R1:W-:Y:S04]  /*3b90*/  STG.E.64 desc[UR4][R22.64], R6 ;  /* 0x0000000616007986 */ /* 0x0003e8000c101b04 */
[----:B------:R-:W2:Y:S04]  /*3ba0*/  LDG.E.64 R26, desc[UR4][R8.64+0x8] ;  /* 0x00000804081a7981 */ /* 0x000ea8000c1e1b00 */
[----:B------:R-:W2:Y:S04]  /*3bb0*/  LDG.E.64 R28, desc[UR4][R2.64+0x8] ;  /* 0x00000804021c7981 */ /* 0x000ea8000c1e1b00 */
[----:B------:R-:W3:Y:S01]  /*3bc0*/  LDG.E.64 R30, desc[UR4][R20.64] ;  /* 0x00000004141e7981 */ /* 0x000ee2000c1e1b00 */
[----:B------:R-:W-:-:S04]  /*3bd0*/  IMAD.WIDE R12, R45, 0x8, R12 ;  /* 0x000000082d0c7825 */ /* 0x000fc800078e020c */
[----:B------:R-:W-:Y:S01]  /*3be0*/  IMAD.WIDE R10, R45, 0x8, R10 ;  /* 0x000000082d0a7825 */ /* 0x000fe200078e020a */
[----:B--2---:R-:W-:-:S08]  /*3bf0*/  DADD R26, R26, -R28 ;  /* 0x000000001a1a7229 */ /* 0x004fd0000000081c */
[----:B------:R-:W-:-:S08]  /*3c00*/  DMUL R26, R26, R26 ;  /* 0x0000001a1a1a7228 */ /* 0x000fd00000000000 */
[----:B---3--:R-:W-:-:S07]  /*3c10*/  DMUL R26, R26, R30 ;  /* 0x0000001e1a1a7228 */ /* 0x008fce0000000000 */
[----:B------:R-:W-:Y:S04]  /*3c20*/  STG.E.64 desc[UR4][R20.64], R26 ;  /* 0x0000001a14007986 */ /* 0x000fe8000c101b04 */
[----:B------:R-:W1:Y:S04]  /*3c30*/  LDG.E.64 R12, desc[UR4][R12.64] ;  /* 0x000000040c0c7981 */ /* 0x000e68000c1e1b00 */
[----:B------:R-:W1:Y:S04]  /*3c40*/  LDG.E.64 R10, desc[UR4][R10.64] ;  /* 0x000000040a0a7981 */ /* 0x000e68000c1e1b00 */
[----:B0-----:R-:W2:Y:S01]  /*3c50*/  LDG.E.64 R16, desc[UR4][R18.64] ;  /* 0x0000000412107981 */ /* 0x001ea2000c1e1b00 */
[----:B------:R-:W-:-:S04]  /*3c60*/  IMAD.WIDE R8, R4, 0x8, R8 ;  /* 0x0000000804087825 */ /* 0x000fc800078e0208 */
[----:B------:R-:W-:Y:S01]  /*3c70*/  IMAD.WIDE R2, R4, 0x8, R2 ;  /* 0x0000000804027825 */ /* 0x000fe200078e0202 */
[----:B-1----:R-:W-:-:S08]  /*3c80*/  DADD R6, R12, -R10 ;  /* 0x000000000c067229 */ /* 0x002fd0000000080a */
[----:B------:R-:W-:-:S08]  /*3c90*/  DMUL R6, R6, R6 ;  /* 0x0000000606067228 */ /* 0x000fd00000000000 */
[----:B--2---:R-:W-:-:S07]  /*3ca0*/  DMUL R6, R6, R16 ;  /* 0x0000001006067228 */ /* 0x004fce0000000000 */
[----:B------:R-:W-:Y:S04]  /*3cb0*/  STG.E.64 desc[UR4][R18.64], R6 ;  /* 0x0000000612007986 */ /* 0x000fe8000c101b04 */
[----:B------:R-:W2:Y:S04]  /*3cc0*/  LDG.E.64 R8, desc[UR4][R8.64] ;  /* 0x0000000408087981 */ /* 0x000ea8000c1e1b00 */
[----:B------:R-:W2:Y:S04]  /*3cd0*/  LDG.E.64 R2, desc[UR4][R2.64] ;  /* 0x0000000402027981 */ /* 0x000ea8000c1e1b00 */
[----:B------:R-:W3:Y:S01]  /*3ce0*/  LDG.E.64 R12, desc[UR4][R14.64] ;  /* 0x000000040e0c7981 */ /* 0x000ee2000c1e1b00 */
[----:B--2---:R-:W-:-:S08]  /*3cf0*/  DADD R4, R8, -R2 ;  /* 0x0000000008047229 */ /* 0x004fd00000000802 */
[----:B------:R-:W-:-:S08]  /*3d00*/  DMUL R4, R4, R4 ;  /* 0x0000000404047228 */ /* 0x000fd00000000000 */
[----:B---3--:R-:W-:-:S07]  /*3d10*/  DMUL R4, R4, R12 ;  /* 0x0000000c04047228 */ /* 0x008fce0000000000 */
[----:B------:R-:W-:Y:S01]  /*3d20*/  STG.E.64 desc[UR4][R14.64], R4 ;  /* 0x000000040e007986 */ /* 0x000fe2000c101b04 */
[----:B------:R-:W-:Y:S05]  /*3d30*/  EXIT ;  /* 0x000000000000794d */ /* 0x000fea0003800000 */
        .weak           $__internal_0_$__cuda_sm20_div_rn_f64_full
        .type           $__internal_0_$__cuda_sm20_div_rn_f64_full,@function
        .size           $__internal_0_$__cuda_sm20_div_rn_f64_full,(.L_x_41 - $__internal_0_$__cuda_sm20_div_rn_f64_full)
$__internal_0_$__cuda_sm20_div_rn_f64_full:
[C---:B------:R-:W-:Y:S01]  /*3d40*/  FSETP.GEU.AND P0, PT, |R31|.reuse, 1.469367938527859385e-39, PT ;  /* 0x001000001f00780b */ /* 0x040fe20003f0e200 */
[----:B------:R-:W-:Y:S01]  /*3d50*/  IMAD.MOV.U32 R30, RZ, RZ, R28 ;  /* 0x000000ffff1e7224 */ /* 0x000fe200078e001c */
[----:B------:R-:W-:Y:S01]  /*3d60*/  LOP3.LUT R29, R31, 0x800fffff, RZ, 0xc0, !PT ;  /* 0x800fffff1f1d7812 */ /* 0x000fe200078ec0ff */
[----:B------:R-:W-:Y:S01]  /*3d70*/  IMAD.MOV.U32 R34, RZ, RZ, 0x1 ;  /* 0x00000001ff227424 */ /* 0x000fe200078e00ff */
[----:B------:R-:W-:Y:S01]  /*3d80*/  FSETP.GEU.AND P2, PT, |R33|, 1.469367938527859385e-39, PT ;  /* 0x001000002100780b */ /* 0x000fe20003f4e200 */
[----:B------:R-:W-:Y:S01]  /*3d90*/  BSSY.RECONVERGENT B1, `(.L_x_33) ;  /* 0x0000052000017945 */ /* 0x000fe20003800200 */
[----:B------:R-:W-:Y:S02]  /*3da0*/  LOP3.LUT R29, R29, 0x3ff00000, RZ, 0xfc, !PT ;  /* 0x3ff000001d1d7812 */ /* 0x000fe400078efcff */
[----:B------:R-:W-:Y:S02]  /*3db0*/  LOP3.LUT R8, R33, 0x7ff00000, RZ, 0xc0, !PT ;  /* 0x7ff0000021087812 */ /* 0x000fe400078ec0ff */
[----:B------:R-:W-:-:S03]  /*3dc0*/  LOP3.LUT R11, R31, 0x7ff00000, RZ, 0xc0, !PT ;  /* 0x7ff000001f0b7812 */ /* 0x000fc600078ec0ff */
[----:B------:R-:W-:Y:S01]  /*3dd0*/  @!P0 DMUL R28, R30, 8.98846567431157953865e+307 ;  /* 0x7fe000001e1c8828 */ /* 0x000fe20000000000 */
[C---:B------:R-:W-:Y:S01]  /*3de0*/  ISETP.GE.U32.AND P1, PT, R8.reuse, R11, PT ;  /* 0x0000000b0800720c */ /* 0x040fe20003f26070 */
[----:B------:R-:W-:Y:S02]  /*3df0*/  IMAD.MOV.U32 R10, RZ, RZ, R8 ;  /* 0x000000ffff0a7224 */ /* 0x000fe400078e0008 */
[----:B------:R-:W-:Y:S02]  /*3e00*/  @!P2 LOP3.LUT R9, R31, 0x7ff00000, RZ, 0xc0, !PT ;  /* 0x7ff000001f09a812 */ /* 0x000fe400078ec0ff */
[----:B------:R-:W0:Y:S02]  /*3e10*/  MUFU.RCP64H R35, R29 ;  /* 0x0000001d00237308 */ /* 0x000e240000001800 */
[----:B------:R-:W-:Y:S02]  /*3e20*/  @!P2 ISETP.GE.U32.AND P3, PT, R8, R9, PT ;  /* 0x000000090800a20c */ /* 0x000fe40003f66070 */
[----:B------:R-:W-:-:S02]  /*3e30*/  MOV R9, 0x1ca00000 ;  /* 0x1ca0000000097802 */ /* 0x000fc40000000f00 */
[----:B------:R-:W-:Y:S02]  /*3e40*/  @!P0 LOP3.LUT R11, R29, 0x7ff00000, RZ, 0xc0, !PT ;  /* 0x7ff000001d0b8812 */ /* 0x000fe400078ec0ff */
[----:B------:R-:W-:-:S04]  /*3e50*/  @!P2 SEL R37, R9, 0x63400000, !P3 ;  /* 0x634000000925a807 */ /* 0x000fc80005800000 */
[----:B------:R-:W-:-:S04]  /*3e60*/  @!P2 LOP3.LUT R38, R37, 0x80000000, R33, 0xf8, !PT ;  /* 0x800000002526a812 */ /* 0x000fc800078ef821 */
[----:B------:R-:W-:Y:S01]  /*3e70*/  @!P2 LOP3.LUT R39, R38, 0x100000, RZ, 0xfc, !PT ;  /* 0x001000002627a812 */ /* 0x000fe200078efcff */
[----:B0-----:R-:W-:Y:S01]  /*3e80*/  DFMA R12, R34, -R28, 1 ;  /* 0x3ff00000220c742b */ /* 0x001fe2000000081c */
[----:B------:R-:W-:-:S07]  /*3e90*/  @!P2 IMAD.MOV.U32 R38, RZ, RZ, RZ ;  /* 0x000000ffff26a224 */ /* 0x000fce00078e00ff */
[----:B------:R-:W-:-:S08]  /*3ea0*/  DFMA R12, R12, R12, R12 ;  /* 0x0000000c0c0c722b */ /* 0x000fd0000000000c */
[----:B------:R-:W-:Y:S01]  /*3eb0*/  DFMA R12, R34, R12, R34 ;  /* 0x0000000c220c722b */ /* 0x000fe20000000022 */
[----:B------:R-:W-:Y:S01]  /*3ec0*/  SEL R35, R9, 0x63400000, !P1 ;  /* 0x6340000009237807 */ /* 0x000fe20004800000 */
[----:B------:R-:W-:-:S03]  /*3ed0*/  IMAD.MOV.U32 R34, RZ, RZ, R32 ;  /* 0x000000ffff227224 */ /* 0x000fc600078e0020 */
[----:B------:R-:W-:-:S03]  /*3ee0*/  LOP3.LUT R35, R35, 0x800fffff, R33, 0xf8, !PT ;  /* 0x800fffff23237812 */ /* 0x000fc600078ef821 */
[----:B------:R-:W-:-:S03]  /*3ef0*/  DFMA R36, R12, -R28, 1 ;  /* 0x3ff000000c24742b */ /* 0x000fc6000000081c */
[----:B------:R-:W-:-:S05]  /*3f00*/  @!P2 DFMA R34, R34, 2, -R38 ;  /* 0x400000002222a82b */ /* 0x000fca0000000826 */
[----:B------:R-:W-:Y:S01]  /*3f10*/  DFMA R36, R12, R36, R12 ;  /* 0x000000240c24722b */ /* 0x000fe2000000000c */
[----:B------:R-:W-:-:S04]  /*3f20*/  VIADD R13, R11, 0xffffffff ;  /* 0xffffffff0b0d7836 */ /* 0x000fc80000000000 */
[----:B------:R-:W-:-:S03]  /*3f30*/  @!P2 LOP3.LUT R10, R35, 0x7ff00000, RZ, 0xc0, !PT ;  /* 0x7ff00000230aa812 */ /* 0x000fc600078ec0ff */
[----:B------:R-:W-:Y:S01]  /*3f40*/  DMUL R38, R36, R34 ;  /* 0x0000002224267228 */ /* 0x000fe20000000000 */
[----:B------:R-:W-:-:S04]  /*3f50*/  IADD3 R12, PT, PT, R10, -0x1, RZ ;  /* 0xffffffff0a0c7810 */ /* 0x000fc80007ffe0ff */
[----:B------:R-:W-:-:S03]  /*3f60*/  ISETP.GT.U32.AND P0, PT, R12, 0x7feffffe, PT ;  /* 0x7feffffe0c00780c */ /* 0x000fc60003f04070 */
[----:B------:R-:W-:Y:S01]  /*3f70*/  DFMA R40, R38, -R28, R34 ;  /* 0x8000001c2628722b */ /* 0x000fe20000000022 */
[----:B------:R-:W-:-:S07]  /*3f80*/  ISETP.GT.U32.OR P0, PT, R13, 0x7feffffe, P0 ;  /* 0x7feffffe0d00780c */ /* 0x000fce0000704470 */
[----:B------:R-:W-:-:S06]  /*3f90*/  DFMA R40, R36, R40, R38 ;  /* 0x000000282428722b */ /* 0x000fcc0000000026 */
[----:B------:R-:W-:Y:S05]  /*3fa0*/  @P0 BRA `(.L_x_34) ;  /* 0x00000000006c0947 */ /* 0x000fea0003800000 */
[----:B------:R-:W-:-:S04]  /*3fb0*/  LOP3.LUT R11, R31, 0x7ff00000, RZ, 0xc0, !PT ;  /* 0x7ff000001f0b7812 */ /* 0x000fc800078ec0ff */
[CC--:B------:R-:W-:Y:S02]  /*3fc0*/  VIADDMNMX R10, R8.reuse, -R11.reuse, 0xb9600000, !PT ;  /* 0xb9600000080a7446 */ /* 0x0c0fe4000780090b */
[----:B------:R-:W-:Y:S02]  /*3fd0*/  ISETP.GE.U32.AND P0, PT, R8, R11, PT ;  /* 0x0000000b0800720c */ /* 0x000fe40003f06070 */
[----:B------:R-:W-:Y:S02]  /*3fe0*/  VIMNMX R10, PT, PT, R10, 0x46a00000, PT ;  /* 0x46a000000a0a7848 */ /* 0x000fe40003fe0100 */
[----:B------:R-:W-:-:S05]  /*3ff0*/  SEL R9, R9, 0x63400000, !P0 ;  /* 0x6340000009097807 */ /* 0x000fca0004000000 */
[----:B------:R-:W-:Y:S01]  /*4000*/  IMAD.IADD R12, R10, 0x1, -R9 ;  /* 0x000000010a0c7824 */ /* 0x000fe200078e0a09 */
[----:B------:R-:W-:-:S03]  /*4010*/  MOV R10, RZ ;  /* 0x000000ff000a7202 */ /* 0x000fc60000000f00 */
[----:B------:R-:W-:-:S06]  /*4020*/  VIADD R11, R12, 0x7fe00000 ;  /* 0x7fe000000c0b7836 */ /* 0x000fcc0000000000 */
[----:B------:R-:W-:-:S10]  /*4030*/  DMUL R8, R40, R10 ;  /* 0x0000000a28087228 */ /* 0x000fd40000000000 */
[----:B------:R-:W-:-:S13]  /*4040*/  FSETP.GTU.AND P0, PT, |R9|, 1.469367938527859385e-39, PT ;  /* 0x001000000900780b */ /* 0x000fda0003f0c200 */
[----:B------:R-:W-:Y:S05]  /*4050*/  @P0 BRA `(.L_x_35) ;  /* 0x0000000000940947 */ /* 0x000fea0003800000 */
[----:B------:R-:W-:Y:S01]  /*4060*/  DFMA R28, R40, -R28, R34 ;  /* 0x8000001c281c722b */ /* 0x000fe20000000022 */
[----:B------:R-:W-:-:S09]  /*4070*/  IMAD.MOV.U32 R10, RZ, RZ, RZ ;  /* 0x000000ffff0a7224 */ /* 0x000fd200078e00ff */
[C---:B------:R-:W-:Y:S02]  /*4080*/  FSETP.NEU.AND P0, PT, R29.reuse, RZ, PT ;  /* 0x000000ff1d00720b */ /* 0x040fe40003f0d000 */
[----:B------:R-:W-:-:S04]  /*4090*/  LOP3.LUT R31, R29, 0x80000000, R31, 0x48, !PT ;  /* 0x800000001d1f7812 */ /* 0x000fc800078e481f */
[----:B------:R-:W-:-:S07]  /*40a0*/  LOP3.LUT R11, R31, R11, RZ, 0xfc, !PT ;  /* 0x0000000b1f0b7212 */ /* 0x000fce00078efcff */
[----:B------:R-:W-:Y:S05]  /*40b0*/  @!P0 BRA `(.L_x_35) ;  /* 0x00000000007c8947 */ /* 0x000fea0003800000 */
[----:B------:R-:W-:Y:S01]  /*40c0*/  IMAD.MOV R29, RZ, RZ, -R12 ;  /* 0x000000ffff1d7224 */ /* 0x000fe200078e0a0c */
[----:B------:R-:W-:Y:S01]  /*40d0*/  DMUL.RP R10, R40, R10 ;  /* 0x0000000a280a7228 */ /* 0x000fe20000008000 */
[----:B------:R-:W-:Y:S01]  /*40e0*/  IMAD.MOV.U32 R28, RZ, RZ, RZ ;  /* 0x000000ffff1c7224 */ /* 0x000fe200078e00ff */
[----:B------:R-:W-:-:S05]  /*40f0*/  IADD3 R13, PT, PT, -R12, -0x43300000, RZ ;  /* 0xbcd000000c0d7810 */ /* 0x000fca0007ffe1ff */
[----:B------:R-:W-:-:S03]  /*4100*/  DFMA R28, R8, -R28, R40 ;  /* 0x8000001c081c722b */ /* 0x000fc60000000028 */
[----:B------:R-:W-:-:S07]  /*4110*/  LOP3.LUT R31, R11, R31, RZ, 0x3c, !PT ;  /* 0x0000001f0b1f7212 */ /* 0x000fce00078e3cff */
[----:B------:R-:W-:-:S04]  /*4120*/  FSETP.NEU.AND P0, PT, |R29|, R13, PT ;  /* 0x0000000d1d00720b */ /* 0x000fc80003f0d200 */
[----:B------:R-:W-:Y:S02]  /*4130*/  FSEL R8, R10, R8, !P0 ;  /* 0x000000080a087208 */ /* 0x000fe40004000000 */
[----:B------:R-:W-:Y:S01]  /*4140*/  FSEL R9, R31, R9, !P0 ;  /* 0x000000091f097208 */ /* 0x000fe20004000000 */
[----:B------:R-:W-:Y:S06]  /*4150*/  BRA `(.L_x_35) ;  /* 0x0000000000547947 */ /* 0x000fec0003800000 */
.L_x_34:
[----:B------:R-:W-:-:S14]  /*4160*/  DSETP.NAN.AND P0, PT, R32, R32, PT ;  /* 0x000000202000722a */ /* 0x000fdc0003f08000 */
[----:B------:R-:W-:Y:S05]  /*4170*/  @P0 BRA `(.L_x_36) ;  /* 0x0000000000440947 */ /* 0x000fea0003800000 */
[----:B------:R-:W-:-:S14]  /*4180*/  DSETP.NAN.AND P0, PT, R30, R30, PT ;  /* 0x0000001e1e00722a */ /* 0x000fdc0003f08000 */
[----:B------:R-:W-:Y:S05]  /*4190*/  @P0 BRA `(.L_x_37) ;  /* 0x0000000000300947 */ /* 0x000fea0003800000 */
[----:B------:R-:W-:Y:S01]  /*41a0*/  ISETP.NE.AND P0, PT, R10, R11, PT ;  /* 0x0000000b0a00720c */ /* 0x000fe20003f05270 */
[----:B------:R-:W-:Y:S01]  /*41b0*/  IMAD.MOV.U32 R9, RZ, RZ, -0x80000 ;  /* 0xfff80000ff097424 */ /* 0x000fe200078e00ff */
[----:B------:R-:W-:-:S11]  /*41c0*/  MOV R8, 0x0 ;  /* 0x0000000000087802 */ /* 0x000fd60000000f00 */
[----:B------:R-:W-:Y:S05]  /*41d0*/  @!P0 BRA `(.L_x_35) ;  /* 0x0000000000348947 */ /* 0x000fea0003800000 */
[----:B------:R-:W-:Y:S02]  /*41e0*/  ISETP.NE.AND P0, PT, R10, 0x7ff00000, PT ;  /* 0x7ff000000a00780c */ /* 0x000fe40003f05270 */
[----:B------:R-:W-:Y:S02]  /*41f0*/  LOP3.LUT R9, R33, 0x80000000, R31, 0x48, !PT ;  /* 0x8000000021097812 */ /* 0x000fe400078e481f */
[----:B------:R-:W-:-:S13]  /*4200*/  ISETP.EQ.OR P0, PT, R11, RZ, !P0 ;  /* 0x000000ff0b00720c */ /* 0x000fda0004702670 */
[----:B------:R-:W-:Y:S01]  /*4210*/  @P0 LOP3.LUT R10, R9, 0x7ff00000, RZ, 0xfc, !PT ;  /* 0x7ff00000090a0812 */ /* 0x000fe200078efcff */
[----:B------:R-:W-:Y:S02]  /*4220*/  @!P0 IMAD.MOV.U32 R8, RZ, RZ, RZ ;  /* 0x000000ffff088224 */ /* 0x000fe400078e00ff */
[----:B------:R-:W-:Y:S01]  /*4230*/  @P0 IMAD.MOV.U32 R8, RZ, RZ, RZ ;  /* 0x000000ffff080224 */ /* 0x000fe200078e00ff */
[----:B------:R-:W-:Y:S01]  /*4240*/  @P0 MOV R9, R10 ;  /* 0x0000000a00090202 */ /* 0x000fe20000000f00 */
[----:B------:R-:W-:Y:S06]  /*4250*/  BRA `(.L_x_35) ;  /* 0x0000000000147947 */ /* 0x000fec0003800000 */
.L_x_37:
[----:B------:R-:W-:Y:S01]  /*4260*/  LOP3.LUT R9, R31, 0x80000, RZ, 0xfc, !PT ;  /* 0x000800001f097812 */ /* 0x000fe200078efcff */
[----:B------:R-:W-:Y:S01]  /*4270*/  IMAD.MOV.U32 R8, RZ, RZ, R30 ;  /* 0x000000ffff087224 */ /* 0x000fe200078e001e */
[----:B------:R-:W-:Y:S06]  /*4280*/  BRA `(.L_x_35) ;  /* 0x0000000000087947 */ /* 0x000fec0003800000 */
.L_x_36:
[----:B------:R-:W-:Y:S01]  /*4290*/  LOP3.LUT R9, R33, 0x80000, RZ, 0xfc, !PT ;  /* 0x0008000021097812 */ /* 0x000fe200078efcff */
[----:B------:R-:W-:-:S07]  /*42a0*/  IMAD.MOV.U32 R8, RZ, RZ, R32 ;  /* 0x000000ffff087224 */ /* 0x000fce00078e0020 */
.L_x_35:
[----:B------:R-:W-:Y:S05]  /*42b0*/  BSYNC.RECONVERGENT B1 ;  /* 0x0000000000017941 */ /* 0x000fea0003800200 */
.L_x_33:
[----:B------:R-:W-:Y:S01]  /*42c0*/  IMAD.MOV.U32 R10, RZ, RZ, R8 ;  /* 0x000000ffff0a7224 */ /* 0x000fe200078e0008 */
[----:B------:R-:W-:Y:S01]  /*42d0*/  MOV R11, R9 ;  /* 0x00000009000b7202 */ /* 0x000fe20000000f00 */
[----:B------:R-:W-:Y:S02]  /*42e0*/  IMAD.MOV.U32 R8, RZ, RZ, R0 ;  /* 0x000000ffff087224 */ /* 0x000fe400078e0000 */
[----:B------:R-:W-:-:S04]  /*42f0*/  IMAD.MOV.U32 R9, RZ, RZ, 0x0 ;  /* 0x00000000ff097424 */ /* 0x000fc800078e00ff */
[----:B------:R-:W-:Y:S05]  /*4300*/  RET.REL.NODEC R8 `(_Z21jacPartialsAndBarrierPdS_S_S_S_S_S_S_S_S_S_S_iiii) ;  /* 0xffffffbc083c7950 */ /* 0x000fea0003c3ffff */
.L_x_38:
        /* <DEDUP_REMOVED lines=15> */
.L_x_41:


//--------------------- .text._Z4extfPdS_S_S_iii  --------------------------
	.section	.text._Z4extfPdS_S_S_iii,"ax",@progbits
	.align	128
        .global         _Z4extfPdS_S_S_iii
        .type           _Z4extfPdS_S_S_iii,@function
        .size           _Z4extfPdS_S_S_iii,(.L_x_46 - _Z4extfPdS_S_S_iii)
        .other          _Z4extfPdS_S_S_iii,@"STO_CUDA_ENTRY STV_DEFAULT"
_Z4extfPdS_S_S_iii:
.text._Z4extfPdS_S_S_iii:
        /* <DEDUP_REMOVED lines=14> */
[----:B-1----:R-:W-:Y:S01]  /*00e0*/  IMAD.MOV.U32 R4, RZ, RZ, RZ ;  /* 0x000000ffff047224 */ /* 0x002fe200078e00ff */
[----:B----4-:R-:W-:-:S05]  /*00f0*/  IADD3 R7, PT, PT, RZ, -R5, RZ ;  /* 0x80000005ff077210 */ /* 0x010fca0007ffe0ff */
[----:B------:R-:W-:-:S04]  /*0100*/  IMAD R7, R7, UR6, RZ ;  /* 0x0000000607077c24 */ /* 0x000fc8000f8e02ff */
[----:B------:R-:W-:-:S06]  /*0110*/  IMAD.HI.U32 R5, R5, R7, R4 ;  /* 0x0000000705057227 */ /* 0x000fcc00078e0004 */
[----:B---3--:R-:W-:-:S05]  /*0120*/  IMAD.HI.U32 R7, R5, R2, RZ ;  /* 0x0000000205077227 */ /* 0x008fca00078e00ff */
[----:B------:R-:W-:-:S05]  /*0130*/  IADD3 R5, PT, PT, -R7, RZ, RZ ;  /* 0x000000ff07057210 */ /* 0x000fca0007ffe1ff */
[----:B------:R-:W-:-:S05]  /*0140*/  IMAD R5, R5, UR6, R2 ;  /* 0x0000000605057c24 */ /* 0x000fca000f8e0202 */
[----:B------:R-:W-:-:S13]  /*0150*/  ISETP.GE.U32.AND P0, PT, R5, UR6, PT ;  /* 0x0000000605007c0c */ /* 0x000fda000bf06070 */
[----:B------:R-:W-:Y:S01]  /*0160*/  @P0 IADD3 R5, PT, PT, R5, -UR6, RZ ;  /* 0x8000000605050c10 */ /* 0x000fe2000fffe0ff */
[----:B------:R-:W-:-:S03]  /*0170*/  @P0 VIADD R7, R7, 0x1 ;  /* 0x0000000107070836 */ /* 0x000fc60000000000 */
        /* <DEDUP_REMOVED lines=8> */
[----:B-1----:R-:W-:Y:S02]  /*0200*/  HFMA2 R4, -RZ, RZ, 0, 0 ;  /* 0x00000000ff047431 */ /* 0x002fe400000001ff */
[----:B---3--:R-:W-:-:S04]  /*0210*/  IMAD R8, R7, R5, RZ ;  /* 0x0000000507087224 */ /* 0x008fc800078e02ff */
[----:B------:R-:W-:-:S04]  /*0220*/  IMAD.MOV R9, RZ, RZ, -R8 ;  /* 0x000000ffff097224 */ /* 0x000fc800078e0a08 */
[----:B------:R-:W-:Y:S02]  /*0230*/  IMAD.HI.U32 R5, R5, R9, R4 ;  /* 0x0000000905057227 */ /* 0x000fe400078e0004 */
[----:B------:R-:W1:Y:S04]  /*0240*/  S2R R4, SR_TID.Y ;  /* 0x0000000000047919 */ /* 0x000e680000002200 */
[----:B-----5:R-:W-:Y:S01]  /*0250*/  IMAD.HI.U32 R5, R5, UR5, RZ ;  /* 0x0000000505057c27 */ /* 0x020fe2000f8e00ff */
[----:B------:R-:W0:Y:S04]  /*0260*/  S2R R9, SR_TID.X ;  /* 0x0000000000097919 */ /* 0x000e280000002100 */
[----:B------:R-:W-:-:S05]  /*0270*/  IADD3 R8, PT, PT, -R5, RZ, RZ ;  /* 0x000000ff05087210 */ /* 0x000fca0007ffe1ff */
[----:B------:R-:W-:-:S05]  /*0280*/  IMAD R8, R7, R8, UR5 ;  /* 0x0000000507087e24 */ /* 0x000fca000f8e0208 */
[----:B------:R-:W-:-:S13]  /*0290*/  ISETP.GE.U32.AND P0, PT, R8, R7, PT ;  /* 0x000000070800720c */ /* 0x000fda0003f06070 */
[----:B------:R-:W-:Y:S01]  /*02a0*/  @P0 IMAD.IADD R8, R8, 0x1, -R7 ;  /* 0x0000000108080824 */ /* 0x000fe200078e0a07 */
[----:B------:R-:W-:-:S04]  /*02b0*/  @P0 IADD3 R5, PT, PT, R5, 0x1, RZ ;  /* 0x0000000105050810 */ /* 0x000fc80007ffe0ff */
        /* <DEDUP_REMOVED lines=14> */
[----:B------:R-:W-:-:S04]  /*03a0*/  IMAD R0, R10, R3, R0 ;  /* 0x000000030a007224 */ /* 0x000fc800078e0200 */
[----:B------:R-:W-:Y:S02]  /*03b0*/  IMAD R13, R0, R2, R11 ;  /* 0x00000002000d7224 */ /* 0x000fe400078e020b */
[----:B------:R-:W2:Y:S08]  /*03c0*/  LDC.64 R6, c[0x0][0x390] ;  /* 0x0000e400ff067b82 */ /* 0x000eb00000000a00 */
[----:B------:R-:W3:Y:S01]  /*03d0*/  LDC.64 R8, c[0x0][0x398] ;  /* 0x0000e600ff087b82 */ /* 0x000ee20000000a00 */
[----:B0-----:R-:W-:-:S07]  /*03e0*/  IMAD.WIDE R2, R13, 0x8, R4 ;  /* 0x000000080d027825 */ /* 0x001fce00078e0204 */
[----:B------:R-:W0:Y:S01]  /*03f0*/  LDC.64 R10, c[0x0][0x380] ;  /* 0x0000e000ff0a7b82 */ /* 0x000e220000000a00 */
[----:B-1----:R-:W4:Y:S01]  /*0400*/  LDG.E.64 R2, desc[UR4][R2.64] ;  /* 0x0000000402027981 */ /* 0x002f22000c1e1b00 */
[----:B--2---:R-:W-:-:S06]  /*0410*/  IMAD.WIDE R4, R13, 0x8, R6 ;  /* 0x000000080d047825 */ /* 0x004fcc00078e0206 */
[----:B------:R-:W4:Y:S01]  /*0420*/  LDG.E.64 R4, desc[UR4][R4.64] ;  /* 0x0000000404047981 */ /* 0x000f22000c1e1b00 */
[----:B---3--:R-:W-:-:S06]  /*0430*/  IMAD.WIDE R8, R13, 0x8, R8 ;  /* 0x000000080d087825 */ /* 0x008fcc00078e0208 */
[----:B------:R-:W2:Y:S01]  /*0440*/  LDG.E.64 R8, desc[UR4][R8.64] ;  /* 0x0000000408087981 */ /* 0x000ea2000c1e1b00 */
[----:B0-----:R-:W-:Y:S01]  /*0450*/  IMAD.WIDE R10, R13, 0x8, R10 ;  /* 0x000000080d0a7825 */ /* 0x001fe200078e020a */
[----:B----4-:R-:W-:-:S08]  /*0460*/  DADD R6, R2, -R4 ;  /* 0x0000000002067229 */ /* 0x010fd00000000804 */
[----:B--2---:R-:W-:-:S07]  /*0470*/  DMUL R6, R6, R8 ;  /* 0x0000000806067228 */ /* 0x004fce0000000000 */
[----:B------:R-:W-:Y:S01]  /*0480*/  STG.E.64 desc[UR4][R10.64], R6 ;  /* 0x000000060a007986 */ /* 0x000fe2000c101b04 */
[----:B------:R-:W-:Y:S05]  /*0490*/  EXIT ;  /* 0x000000000000794d */ /* 0x000fea0003800000 */
.L_x_39:
        /* <DEDUP_REMOVED lines=14> */
.L_x_46:


//--------------------- .text._Z7interp3PdS_S_S_S_iii --------------------------
	.section	.text._Z7interp3PdS_S_S_S_iii,"ax",@progbits
	.align	128
        .global         _Z7interp3PdS_S_S_S_iii
        .type           _Z7interp3PdS_S_S_S_iii,@function
        .size           _Z7interp3PdS_S_S_S_iii,(.L_x_47 - _Z7interp3PdS_S_S_S_iii)
        .other          _Z7interp3PdS_S_S_S_iii,@"STO_CUDA_ENTRY STV_DEFAULT"
_Z7interp3PdS_S_S_S_iii:
.text._Z7interp3PdS_S_S_S_iii:
[----:B------:R-:W-:Y:S08]  /*0000*/  LDC R1, c[0x0][0x37c] ;  /* 0x0000df00ff017b82 */ /* 0x000ff00000000800 */
[----:B------:R-:W0:Y:S01]  /*0010*/  LDC R0, c[0x0][0x360] ;  /* 0x0000d800ff007b82 */ /* 0x000e220000000800 */
[----:B------:R-:W1:Y:S01]  /*0020*/  LDCU UR6, c[0x0][0x364] ;  /* 0x00006c80ff0677ac */ /* 0x000e620008000800 */
[----:B------:R-:W0:Y:S01]  /*0030*/  S2R R11, SR_TID.X ;  /* 0x00000000000b7919 */ /* 0x000e220000002100 */
[----:B------:R-:W2:Y:S05]  /*0040*/  LDCU UR7, c[0x0][0x368] ;  /* 0x00006d00ff0777ac */ /* 0x000eaa0008000800 */
[----:B------:R-:W3:Y:S01]  /*0050*/  LDC.64 R4, c[0x0][0x3a8] ;  /* 0x0000ea00ff047b82 */ /* 0x000ee20000000a00 */
[----:B------:R-:W4:Y:S07]  /*0060*/  LDCU UR8, c[0x0][0x3b0] ;  /* 0x00007600ff0877ac */ /* 0x000f2e0008000800 */
[----:B------:R-:W-:Y:S01]  /*0070*/  S2UR UR5, SR_CTAID.Y ;  /* 0x00000000000579c3 */ /* 0x000fe20000002600 */
[----:B-1----:R-:W1:Y:S01]  /*0080*/  I2F.U32.RP R6, UR6 ;  /* 0x0000000600067d06 */ /* 0x002e620008209000 */
[----:B------:R-:W-:-:S06]  /*0090*/  ISETP.NE.U32.AND P2, PT, RZ, UR6, PT ;  /* 0x00000006ff007c0c */ /* 0x000fcc000bf45070 */
[----:B------:R-:W0:Y:S01]  /*00a0*/  S2UR UR4, SR_CTAID.X ;  /* 0x00000000000479c3 */ /* 0x000e220000002500 */
[----:B-1----:R-:W1:Y:S01]  /*00b0*/  MUFU.RCP R6, R6 ;  /* 0x0000000600067308 */ /* 0x002e620000001000 */
[----:B0-----:R-:W-:Y:S01]  /*00c0*/  IMAD R0, R0, UR4, R11 ;  /* 0x0000000400007c24 */ /* 0x001fe2000f8e020b */
[----:B-1----:R-:W-:-:S06]  /*00d0*/  IADD3 R2, PT, PT, R6, 0xffffffe, RZ ;  /* 0x0ffffffe06027810 */ /* 0x002fcc0007ffe0ff */
[----:B------:R0:W1:Y:S02]  /*00e0*/  F2I.FTZ.U32.TRUNC.NTZ R3, R2 ;  /* 0x0000000200037305 */ /* 0x000064000021f000 */
[----:B0-----:R-:W-:Y:S01]  /*00f0*/  HFMA2 R2, -RZ, RZ, 0, 0 ;  /* 0x00000000ff027431 */ /* 0x001fe200000001ff */
[----:B-1----:R-:W-:-:S05]  /*0100*/  IADD3 R7, PT, PT, RZ, -R3, RZ ;  /* 0x80000003ff077210 */ /* 0x002fca0007ffe0ff */
        /* <DEDUP_REMOVED lines=11> */
[----:B------:R-:W0:Y:S01]  /*01c0*/  I2F.U32.RP R6, R7 ;  /* 0x0000000700067306 */ /* 0x000e220000209000 */
[----:B------:R-:W-:-:S07]  /*01d0*/  ISETP.NE.U32.AND P2, PT, R7, RZ, PT ;  /* 0x000000ff0700720c */ /* 0x000fce0003f45070 */
[----:B0-----:R-:W0:Y:S02]  /*01e0*/  MUFU.RCP R6, R6 ;  /* 0x0000000600067308 */ /* 0x001e240000001000 */
[----:B0-----:R-:W-:Y:S02]  /*01f0*/  IADD3 R2, PT, PT, R6, 0xffffffe, RZ ;  /* 0x0ffffffe06027810 */ /* 0x001fe40007ffe0ff */
[----:B------:R-:W2:Y:S04]  /*0200*/  S2R R6, SR_TID.Z ;  /* 0x0000000000067919 */ /* 0x000ea80000002300 */
[----:B------:R0:W1:Y:S02]  /*0210*/  F2I.FTZ.U32.TRUNC.NTZ R3, R2 ;  /* 0x0000000200037305 */ /* 0x000064000021f000 */
[----:B0-----:R-:W-:Y:S01]  /*0220*/  MOV R2, RZ ;  /* 0x000000ff00027202 */ /* 0x001fe20000000f00 */
[----:B-1----:R-:W-:-:S05]  /*0230*/  IMAD R8, R7, R3, RZ ;  /* 0x0000000307087224 */ /* 0x002fca00078e02ff */
[----:B------:R-:W-:-:S05]  /*0240*/  IADD3 R9, PT, PT, -R8, RZ, RZ ;  /* 0x000000ff08097210 */ /* 0x000fca0007ffe1ff */
[----:B------:R-:W-:Y:S02]  /*0250*/  IMAD.HI.U32 R3, R3, R9, R2 ;  /* 0x0000000903037227 */ /* 0x000fe400078e0002 */
[----:B------:R-:W0:Y:S04]  /*0260*/  S2R R2, SR_TID.Y ;  /* 0x0000000000027919 */ /* 0x000e280000002200 */
        /* <DEDUP_REMOVED lines=9> */
[C---:B------:R-:W-:Y:S01]  /*0300*/  IADD3 R8, PT, PT, -R3.reuse, RZ, RZ ;  /* 0x000000ff03087210 */ /* 0x040fe20007ffe1ff */
[----:B--2---:R-:W-:-:S04]  /*0310*/  IMAD R3, R3, UR7, R6 ;  /* 0x0000000703037c24 */ /* 0x004fc8000f8e0206 */
[----:B------:R-:W-:-:S04]  /*0320*/  IMAD R7, R7, R8, UR5 ;  /* 0x0000000507077e24 */ /* 0x000fc8000f8e0208 */
[----:B0-----:R-:W-:-:S05]  /*0330*/  IMAD R9, R7, UR6, R2 ;  /* 0x0000000607097c24 */ /* 0x001fca000f8e0202 */
[----:B------:R-:W-:-:S04]  /*0340*/  ISETP.GE.AND P0, PT, R9, R4, PT ;  /* 0x000000040900720c */ /* 0x000fc80003f06270 */
[----:B------:R-:W-:-:S04]  /*0350*/  ISETP.GE.OR P0, PT, R0, R5, P0 ;  /* 0x000000050000720c */ /* 0x000fc80000706670 */
[----:B----4-:R-:W-:-:S13]  /*0360*/  ISETP.GE.OR P0, PT, R3, UR8, P0 ;  /* 0x0000000803007c0c */ /* 0x010fda0008706670 */
[----:B------:R-:W-:Y:S05]  /*0370*/  @P0 EXIT ;  /* 0x000000000000094d */ /* 0x000fea0003800000 */
[----:B------:R-:W0:Y:S01]  /*0380*/  LDC.64 R6, c[0x0][0x388] ;  /* 0x0000e200ff067b82 */ /* 0x000e220000000a00 */
[----:B------:R-:W1:Y:S01]  /*0390*/  LDCU.64 UR4, c[0x0][0x358] ;  /* 0x00006b00ff0477ac */ /* 0x000e620008000a00 */
[----:B------:R-:W-:Y:S02]  /*03a0*/  IMAD R0, R0, R4, R9 ;  /* 0x0000000400007224 */ /* 0x000fe400078e0209 */
[----:B------:R-:W-:-:S04]  /*03b0*/  IMAD R8, R4, R5, RZ ;  /* 0x0000000504087224 */ /* 0x000fc800078e02ff */
[----:B------:R-:W2:Y:S01]  /*03c0*/  LDC.64 R10, c[0x0][0x390] ;  /* 0x0000e400ff0a7b82 */ /* 0x000ea20000000a00 */
[----:B------:R-:W-:-:S07]  /*03d0*/  IMAD R0, R3, R8, R0 ;  /* 0x0000000803007224 */ /* 0x000fce00078e0200 */
[----:B------:R-:W3:Y:S01]  /*03e0*/  LDC.64 R12, c[0x0][0x398] ;  /* 0x0000e600ff0c7b82 */ /* 0x000ee20000000a00 */
[----:B0-----:R-:W-:-:S07]  /*03f0*/  IMAD.WIDE R6, R0, 0x8, R6 ;  /* 0x0000000800067825 */ /* 0x001fce00078e0206 */
[----:B------:R-:W0:Y:S01]  /*0400*/  LDC.64 R28, c[0x0][0x3a0] ;  /* 0x0000e800ff1c7b82 */ /* 0x000e220000000a00 */
[----:B-1----:R-:W4:Y:S01]  /*0410*/  LDG.E.64 R6, desc[UR4][R6.64] ;  /* 0x0000000406067981 */ /* 0x002f22000c1e1b00 */
[----:B--2---:R-:W-:-:S06]  /*0420*/  IMAD.WIDE R10, R0, 0x8, R10 ;  /* 0x00000008000a7825 */ /* 0x004fcc00078e020a */
[----:B------:R-:W2:Y:S01]  /*0430*/  LDG.E.64 R10, desc[UR4][R10.64] ;  /* 0x000000040a0a7981 */ /* 0x000ea2000c1e1b00 */
[----:B---3--:R-:W-:-:S05]  /*0440*/  IMAD.WIDE R12, R0, 0x8, R12 ;  /* 0x00000008000c7825 */ /* 0x008fca00078e020c */
[----:B------:R-:W3:Y:S01]  /*0450*/  LDG.E.64 R2, desc[UR4][R12.64] ;  /* 0x000000040c027981 */ /* 0x000ee2000c1e1b00 */
[----:B----4-:R-:W-:Y:S02]  /*0460*/  DADD R16, R6, -1 ;  /* 0xbff0000006107429 */ /* 0x010fe40000000000 */
[----:B--2---:R-:W-:-:S06]  /*0470*/  DADD R18, R10, -1 ;  /* 0xbff000000a127429 */ /* 0x004fcc0000000000 */
[----:B------:R-:W-:Y:S02]  /*0480*/  DADD R26, R16, 1 ;  /* 0x3ff00000101a7429 */ /* 0x000fe40000000000 */
[----:B---3--:R-:W-:Y:S01]  /*0490*/  DADD R2, R2, -1 ;  /* 0xbff0000002027429 */ /* 0x008fe20000000000 */
[----:B------:R-:W-:Y:S08]  /*04a0*/  F2I.F64.TRUNC R5, R18 ;  /* 0x0000001200057311 */ /* 0x000ff0000030d100 */
[----:B------:R-:W1:Y:S08]  /*04b0*/  F2I.F64.TRUNC R14, R26 ;  /* 0x0000001a000e7311 */ /* 0x000e70000030d100 */
[----:B------:R-:W2:Y:S08]  /*04c0*/  F2I.F64.TRUNC R9, R2 ;  /* 0x0000000200097311 */ /* 0x000eb0000030d100 */
[----:B------:R-:W3:Y:S01]  /*04d0*/  F2I.F64.TRUNC R6, R16 ;  /* 0x0000001000067311 */ /* 0x000ee2000030d100 */
[----:B-1----:R-:W-:-:S04]  /*04e0*/  IMAD R14, R14, R4, R5 ;  /* 0x000000040e0e7224 */ /* 0x002fc800078e0205 */
[----:B--2---:R-:W-:-:S04]  /*04f0*/  IMAD R21, R8, R9, R14 ;  /* 0x0000000908157224 */ /* 0x004fc800078e020e */
[----:B0-----:R-:W-:-:S04]  /*0500*/  IMAD.WIDE R20, R21, 0x8, R28 ;  /* 0x0000000815147825 */ /* 0x001fc800078e021c */
[----:B---3--:R-:W-:Y:S01]  /*0510*/  IMAD R4, R6, R4, R5 ;  /* 0x0000000406047224 */ /* 0x008fe200078e0205 */
[----:B------:R-:W2:Y:S01]  /*0520*/  LDG.E.64 R22, desc[UR4][R20.64] ;  /* 0x0000000414167981 */ /* 0x000ea2000c1e1b00 */
[----:B------:R-:W-:-:S03]  /*0530*/  IMAD.WIDE R6, R8, 0x8, R20 ;  /* 0x0000000808067825 */ /* 0x000fc600078e0214 */
[----:B------:R0:W3:Y:S01]  /*0540*/  LDG.E.64 R24, desc[UR4][R20.64+0x8] ;  /* 0x0000080414187981 */ /* 0x0000e2000c1e1b00 */
[----:B------:R-:W-:-:S03]  /*0550*/  IMAD R9, R8, R9, R4 ;  /* 0x0000000908097224 */ /* 0x000fc600078e0204 */
[----:B------:R-:W4:Y:S01]  /*0560*/  LDG.E.64 R4, desc[UR4][R6.64] ;  /* 0x0000000406047981 */ /* 0x000f22000c1e1b00 */
[----:B------:R-:W-:-:S05]  /*0570*/  IMAD.WIDE R28, R9, 0x8, R28 ;  /* 0x00000008091c7825 */ /* 0x000fca00078e021c */
[----:B------:R-:W5:Y:S01]  /*0580*/  LDG.E.64 R10, desc[UR4][R28.64+0x8] ;  /* 0x000008041c0a7981 */ /* 0x000f62000c1e1b00 */
[----:B------:R-:W-:-:S03]  /*0590*/  IMAD.WIDE R12, R8, 0x8, R28 ;  /* 0x00000008080c7825 */ /* 0x000fc600078e021c */
[----:B------:R-:W5:Y:S04]  /*05a0*/  LDG.E.64 R6, desc[UR4][R6.64+0x8] ;  /* 0x0000080406067981 */ /* 0x000f68000c1e1b00 */
[----:B------:R-:W5:Y:S04]  /*05b0*/  LDG.E.64 R8, desc[UR4][R12.64+0x8] ;  /* 0x000008040c087981 */ /* 0x000f68000c1e1b00 */
[----:B------:R1:W5:Y:S04]  /*05c0*/  LDG.E.64 R14, desc[UR4][R28.64] ;  /* 0x000000041c0e7981 */ /* 0x000368000c1e1b00 */
[----:B------:R-:W5:Y:S01]  /*05d0*/  LDG.E.64 R12, desc[UR4][R12.64] ;  /* 0x000000040c0c7981 */ /* 0x000f62000c1e1b00 */
[----:B------:R-:W0:Y:S02]  /*05e0*/  FRND.F64.FLOOR R26, R26 ;  /* 0x0000001a001a7313 */ /* 0x000e240000305800 */
[----:B0-----:R-:W-:-:S02]  /*05f0*/  DADD R16, -R16, R26 ;  /* 0x0000000010107229 */ /* 0x001fc4000000011a */
[----:B------:R-:W-:-:S06]  /*0600*/  DADD R26, R18, 1 ;  /* 0x3ff00000121a7429 */ /* 0x000fcc0000000000 */
[----:B------:R-:W0:Y:S01]  /*0610*/  FRND.F64.FLOOR R20, R26 ;  /* 0x0000001a00147313 */ /* 0x000e220000305800 */
[----:B-1----:R-:W-:Y:S02]  /*0620*/  DADD R28, R2, 1 ;  /* 0x3ff00000021c7429 */ /* 0x002fe40000000000 */
[----:B0-----:R-:W-:Y:S02]  /*0630*/  DADD R18, -R18, R20 ;  /* 0x0000000012127229 */ /* 0x001fe40000000114 */
[----:B------:R-:W-:-:S08]  /*0640*/  DADD R20, -R16, 1 ;  /* 0x3ff0000010147429 */ /* 0x000fd00000000100 */
[C---:B--2---:R-:W-:Y:S02]  /*0650*/  DMUL R22, R20.reuse, R22 ;  /* 0x0000001614167228 */ /* 0x044fe40000000000 */
[C---:B---3--:R-:W-:Y:S02]  /*0660*/  DMUL R24, R20.reuse, R24 ;  /* 0x0000001814187228 */ /* 0x048fe40000000000 */
[C---:B----4-:R-:W-:Y:S02]  /*0670*/  DMUL R4, R20.reuse, R4 ;  /* 0x0000000414047228 */ /* 0x050fe40000000000 */
[----:B-----5:R-:W-:Y:S01]  /*0680*/  DMUL R20, R20, R6 ;  /* 0x0000000614147228 */ /* 0x020fe20000000000 */
[----:B------:R-:W0:Y:S07]  /*0690*/  FRND.F64.FLOOR R6, R28 ;  /* 0x0000001c00067313 */ /* 0x000e2e0000305800 */
[----:B------:R-:W-:-:S02]  /*06a0*/  DFMA R20, R16, R8, R20 ;  /* 0x000000081014722b */ /* 0x000fc40000000014 */
[----:B------:R-:W-:Y:S02]  /*06b0*/  DADD R8, -R18, 1 ;  /* 0x3ff0000012087429 */ /* 0x000fe40000000100 */
[C---:B------:R-:W-:Y:S02]  /*06c0*/  DFMA R10, R16.reuse, R10, R24 ;  /* 0x0000000a100a722b */ /* 0x040fe40000000018 */
[----:B------:R-:W-:Y:S02]  /*06d0*/  DFMA R4, R16, R12, R4 ;  /* 0x0000000c1004722b */ /* 0x000fe40000000004 */
[----:B0-----:R-:W-:Y:S02]  /*06e0*/  DADD R6, -R2, R6 ;  /* 0x0000000002067229 */ /* 0x001fe40000000106 */
[-C--:B------:R-:W-:Y:S01]  /*06f0*/  DMUL R20, R20, R8.reuse ;  /* 0x0000000814147228 */ /* 0x080fe20000000000 */
[----:B------:R-:W0:Y:S01]  /*0700*/  LDC.64 R2, c[0x0][0x380] ;  /* 0x0000e000ff027b82 */ /* 0x000e220000000a00 */
[----:B------:R-:W-:-:S02]  /*0710*/  DMUL R10, R10, R8 ;  /* 0x000000080a0a7228 */ /* 0x000fc40000000000 */
[----:B------:R-:W-:Y:S02]  /*0720*/  DFMA R14, R16, R14, R22 ;  /* 0x0000000e100e722b */ /* 0x000fe40000000016 */
[----:B------:R-:W-:Y:S02]  /*0730*/  DADD R8, -R6, 1 ;  /* 0x3ff0000006087429 */ /* 0x000fe40000000100 */
[----:B------:R-:W-:-:S04]  /*0740*/  DFMA R4, R4, R18, R20 ;  /* 0x000000120404722b */ /* 0x000fc80000000014 */
[----:B------:R-:W-:-:S04]  /*0750*/  DFMA R10, R14, R18, R10 ;  /* 0x000000120e0a722b */ /* 0x000fc8000000000a */
[----:B------:R-:W-:-:S08]  /*0760*/  DMUL R4, R4, R8 ;  /* 0x0000000804047228 */ /* 0x000fd00000000000 */
[----:B------:R-:W-:Y:S01]  /*0770*/  DFMA R4, R10, R6, R4 ;  /* 0x000000060a04722b */ /* 0x000fe20000000004 */
[----:B0-----:R-:W-:-:S06]  /*0780*/  IMAD.WIDE R2, R0, 0x8, R2 ;  /* 0x0000000800027825 */ /* 0x001fcc00078e0202 */
[----:B------:R-:W-:Y:S01]  /*0790*/  STG.E.64 desc[UR4][R2.64], R4 ;  /* 0x0000000402007986 */ /* 0x000fe2000c101b04 */
[----:B------:R-:W-:Y:S05]  /*07a0*/  EXIT ;  /* 0x000000000000794d */ /* 0x000fea0003800000 */
.L_x_40:
        /* <DEDUP_REMOVED lines=13> */
.L_x_47:


//--------------------- .nv.shared.reserved.0     --------------------------
	.section	.nv.shared.reserved.0,"aw",@nobits
	.weak		__nv_reservedSMEM_offset_0_alias
	.size		__nv_reservedSMEM_offset_0_alias, 0, 64
	.other		__nv_reservedSMEM_offset_0_alias,@"STO_CUDA_RESERVED_SHARED STV_DEFAULT"
__nv_reservedSMEM_offset_0_alias:
	.zero		0
	.zero		64


//--------------------- .nv.constant0._Z3d_fPdS_S_S_S_S_S_S_S_S_S_S_dddiii --------------------------
	.section	.nv.constant0._Z3d_fPdS_S_S_S_S_S_S_S_S_S_S_dddiii,"a",@progbits
	.sectionflags	@""
	.align	4
.nv.constant0._Z3d_fPdS_S_S_S_S_S_S_S_S_S_S_dddiii:
	.zero		1028


//--------------------- .nv.constant0._Z8jacobianPdS_S_S_iii --------------------------
	.section	.nv.constant0._Z8jacobianPdS_S_S_iii,"a",@progbits
	.sectionflags	@""
	.align	4
.nv.constant0._Z8jacobianPdS_S_S_iii:
	.zero		940


//--------------------- .nv.constant0._Z4intfPdS_iii --------------------------
	.section	.nv.constant0._Z4intfPdS_iii,"a",@progbits
	.sectionflags	@""
	.align	4
.nv.constant0._Z4intfPdS_iii:
	.zero		924


//--------------------- .nv.constant0._Z21jacPartialsAndBarrierPdS_S_S_S_S_S_S_S_S_S_S_iiii --------------------------
	.section	.nv.constant0._Z21jacPartialsAndBarrierPdS_S_S_S_S_S_S_S_S_S_S_iiii,"a",@progbits
	.sectionflags	@""
	.align	4
.nv.constant0._Z21jacPartialsAndBarrierPdS_S_S_S_S_S_S_S_S_S_S_iiii:
	.zero		1008


//--------------------- .nv.constant0._Z4extfPdS_S_S_iii --------------------------
	.section	.nv.constant0._Z4extfPdS_S_S_iii,"a",@progbits
	.sectionflags	@""
	.align	4
.nv.constant0._Z4extfPdS_S_S_iii:
	.zero		940


//--------------------- .nv.constant0._Z7interp3PdS_S_S_S_iii --------------------------
	.section	.nv.constant0._Z7interp3PdS_S_S_S_iii,"a",@progbits
	.sectionflags	@""
	.align	4
.nv.constant0._Z7interp3PdS_S_S_S_iii:
	.zero		948


//--------------------- SYMBOLS --------------------------

	.type		.nv.reservedSmem.offset0,@object
	.size		.nv.reservedSmem.offset0,0x4
